	.target	sm_90a

	.elftype	@"ET_EXEC"


//--------------------- .note.nv.tkinfo           --------------------------
	.section	.note.nv.tkinfo,"",@"SHT_NOTE"
	.sectionflags	@"SHF_NOTE_NV_TKINFO"
	.tkinfo
        /*0018*/ 	.word	0x00000002
        /*0030*/ 	.string	""
        /*0030*/ 	.string	"ptxas"
        /*0030*/ 	.string	"Cuda compilation tools, release 13.0, V13.0.88"
        /*0030*/ 	.string	"Build cuda_13.0.r13.0/compiler.36424714_0"
        /*0030*/ 	.string	"-arch sm_90a -m 64 "



//--------------------- .note.nv.cuinfo           --------------------------
	.section	.note.nv.cuinfo,"",@"SHT_NOTE"
	.sectionflags	@"SHF_NOTE_NV_CUINFO"
        /*0018*/ 	.short	0x0002
        /*001a*/ 	.short	0x005a
        /*001c*/ 	.short	0x0082
	.zero		2


//--------------------- .nv.info                  --------------------------
	.section	.nv.info,"",@"SHT_CUDA_INFO"
	.align	4


	//----- nvinfo : EIATTR_REGCOUNT
	.align		4
        /*0000*/ 	.byte	0x04, 0x2f
        /*0002*/ 	.short	(.L_15 - .L_14)
	.align		4
.L_14:
        /*0004*/ 	.word	index@(_ZN7cutlass13device_kernelINS_4gemm6kernel13GemmUniversalIN4cute5tupleIJiiiiEEENS1_10collective13CollectiveMmaINS1_34MainloopSm90TmaGmmaWarpSpecializedILi45ENS5_IJNS4_1CILi1EEESB_SB_EEENS1_32KernelTmaWarpSpecializedPingpongEEENS5_IJNSA_ILi64EEENSA_ILi16EEESF_EEEaNS5_IJlSB_lEEEaSI_NS4_8TiledMMAINS4_8MMA_AtomIJNS4_4SM904GMMA26MMA_64x16x32_S32S8S8_SS_TNEEEENS4_6LayoutISC_NS5_IJNSA_ILi0EEESQ_SQ_EEEEENS5_IJNS4_10UnderscoreEST_ST_EEEEENS4_13SM90_TMA_LOADENS4_14ComposedLayoutINS4_7SwizzleILi2ELi4ELi3EEENS4_18smem_ptr_flag_bitsILi8EEENSP_INS5_IJNSA_ILi8EEESF_EEENS5_IJSF_SB_EEEEEEEvNS4_8identityESW_S16_vS17_EENS_8epilogue10collective6detail29Sm90TmaWarpSpecializedAdapterINS1A_15DefaultEpilogueIaSI_SI_NS19_6thread17LinearCombinationIaLi1EiiLNS1E_9ScaleType4KindE0ELNS_15FloatRoundStyleE2EaEENS1_15EpilogueDefaultEEEEEvvEEEEvNT_6ParamsE)
        /*0008*/ 	.word	0x000000a8


	//----- nvinfo : EIATTR_FRAME_SIZE
	.align		4
.L_15:
        /*000c*/ 	.byte	0x04, 0x11
        /*000e*/ 	.short	(.L_17 - .L_16)
	.align		4
.L_16:
        /*0010*/ 	.word	index@(_ZN7cutlass13device_kernelINS_4gemm6kernel13GemmUniversalIN4cute5tupleIJiiiiEEENS1_10collective13CollectiveMmaINS1_34MainloopSm90TmaGmmaWarpSpecializedILi45ENS5_IJNS4_1CILi1EEESB_SB_EEENS1_32KernelTmaWarpSpecializedPingpongEEENS5_IJNSA_ILi64EEENSA_ILi16EEESF_EEEaNS5_IJlSB_lEEEaSI_NS4_8TiledMMAINS4_8MMA_AtomIJNS4_4SM904GMMA26MMA_64x16x32_S32S8S8_SS_TNEEEENS4_6LayoutISC_NS5_IJNSA_ILi0EEESQ_SQ_EEEEENS5_IJNS4_10UnderscoreEST_ST_EEEEENS4_13SM90_TMA_LOADENS4_14ComposedLayoutINS4_7SwizzleILi2ELi4ELi3EEENS4_18smem_ptr_flag_bitsILi8EEENSP_INS5_IJNSA_ILi8EEESF_EEENS5_IJSF_SB_EEEEEEEvNS4_8identityESW_S16_vS17_EENS_8epilogue10collective6detail29Sm90TmaWarpSpecializedAdapterINS1A_15DefaultEpilogueIaSI_SI_NS19_6thread17LinearCombinationIaLi1EiiLNS1E_9ScaleType4KindE0ELNS_15FloatRoundStyleE2EaEENS1_15EpilogueDefaultEEEEEvvEEEEvNT_6ParamsE)
        /*0014*/ 	.word	0x00000000


	//----- nvinfo : EIATTR_MIN_STACK_SIZE
	.align		4
.L_17:
        /*0018*/ 	.byte	0x04, 0x12
        /*001a*/ 	.short	(.L_19 - .L_18)
	.align		4
.L_18:
        /*001c*/ 	.word	index@(_ZN7cutlass13device_kernelINS_4gemm6kernel13GemmUniversalIN4cute5tupleIJiiiiEEENS1_10collective13CollectiveMmaINS1_34MainloopSm90TmaGmmaWarpSpecializedILi45ENS5_IJNS4_1CILi1EEESB_SB_EEENS1_32KernelTmaWarpSpecializedPingpongEEENS5_IJNSA_ILi64EEENSA_ILi16EEESF_EEEaNS5_IJlSB_lEEEaSI_NS4_8TiledMMAINS4_8MMA_AtomIJNS4_4SM904GMMA26MMA_64x16x32_S32S8S8_SS_TNEEEENS4_6LayoutISC_NS5_IJNSA_ILi0EEESQ_SQ_EEEEENS5_IJNS4_10UnderscoreEST_ST_EEEEENS4_13SM90_TMA_LOADENS4_14ComposedLayoutINS4_7SwizzleILi2ELi4ELi3EEENS4_18smem_ptr_flag_bitsILi8EEENSP_INS5_IJNSA_ILi8EEESF_EEENS5_IJSF_SB_EEEEEEEvNS4_8identityESW_S16_vS17_EENS_8epilogue10collective6detail29Sm90TmaWarpSpecializedAdapterINS1A_15DefaultEpilogueIaSI_SI_NS19_6thread17LinearCombinationIaLi1EiiLNS1E_9ScaleType4KindE0ELNS_15FloatRoundStyleE2EaEENS1_15EpilogueDefaultEEEEEvvEEEEvNT_6ParamsE)
        /*0020*/ 	.word	0x00000000
.L_19:


//--------------------- .nv.compat                --------------------------
	.section	.nv.compat,"",@"SHT_CUDA_COMPAT_INFO"
	.align	4
        /*0000*/ 	.byte	0x02, 0x09, 0x01, 0x00, 0x02, 0x02, 0x04, 0x00, 0x02, 0x05, 0x05, 0x00, 0x03, 0x07, 0x01, 0x01
        /*0010*/ 	.byte	0x02, 0x03, 0x01, 0x00, 0x02, 0x06, 0x01, 0x00, 0x04, 0x0b, 0x08, 0x00, 0x00, 0x00, 0x00, 0x00
        /*0020*/ 	.byte	0x00, 0x00, 0x00, 0x00


//--------------------- .nv.info._ZN7cutlass13device_kernelINS_4gemm6kernel13GemmUniversalIN4cute5tupleIJiiiiEEENS1_10collective13CollectiveMmaINS1_34MainloopSm90TmaGmmaWarpSpecializedILi45ENS5_IJNS4_1CILi1EEESB_SB_EEENS1_32KernelTmaWarpSpecializedPingpongEEENS5_IJNSA_ILi64EEENSA_ILi16EEESF_EEEaNS5_IJlSB_lEEEaSI_NS4_8TiledMMAINS4_8MMA_AtomIJNS4_4SM904GMMA26MMA_64x16x32_S32S8S8_SS_TNEEEENS4_6LayoutISC_NS5_IJNSA_ILi0EEESQ_SQ_EEEEENS5_IJNS4_10UnderscoreEST_ST_EEEEENS4_13SM90_TMA_LOADENS4_14ComposedLayoutINS4_7SwizzleILi2ELi4ELi3EEENS4_18smem_ptr_flag_bitsILi8EEENSP_INS5_IJNSA_ILi8EEESF_EEENS5_IJSF_SB_EEEEEEEvNS4_8identityESW_S16_vS17_EENS_8epilogue10collective6detail29Sm90TmaWarpSpecializedAdapterINS1A_15DefaultEpilogueIaSI_SI_NS19_6thread17LinearCombinationIaLi1EiiLNS1E_9ScaleType4KindE0ELNS_15FloatRoundStyleE2EaEENS1_15EpilogueDefaultEEEEEvvEEEEvNT_6ParamsE --------------------------
	.section	.nv.info._ZN7cutlass13device_kernelINS_4gemm6kernel13GemmUniversalIN4cute5tupleIJiiiiEEENS1_10collective13CollectiveMmaINS1_34MainloopSm90TmaGmmaWarpSpecializedILi45ENS5_IJNS4_1CILi1EEESB_SB_EEENS1_32KernelTmaWarpSpecializedPingpongEEENS5_IJNSA_ILi64EEENSA_ILi16EEESF_EEEaNS5_IJlSB_lEEEaSI_NS4_8TiledMMAINS4_8MMA_AtomIJNS4_4SM904GMMA26MMA_64x16x32_S32S8S8_SS_TNEEEENS4_6LayoutISC_NS5_IJNSA_ILi0EEESQ_SQ_EEEEENS5_IJNS4_10UnderscoreEST_ST_EEEEENS4_13SM90_TMA_LOADENS4_14ComposedLayoutINS4_7SwizzleILi2ELi4ELi3EEENS4_18smem_ptr_flag_bitsILi8EEENSP_INS5_IJNSA_ILi8EEESF_EEENS5_IJSF_SB_EEEEEEEvNS4_8identityESW_S16_vS17_EENS_8epilogue10collective6detail29Sm90TmaWarpSpecializedAdapterINS1A_15DefaultEpilogueIaSI_SI_NS19_6thread17LinearCombinationIaLi1EiiLNS1E_9ScaleType4KindE0ELNS_15FloatRoundStyleE2EaEENS1_15EpilogueDefaultEEEEEvvEEEEvNT_6ParamsE,"",@"SHT_CUDA_INFO"
	.sectionflags	@""
	.align	4


	//----- nvinfo : EIATTR_CUDA_API_VERSION
	.align		4
        /*0000*/ 	.byte	0x04, 0x37
        /*0002*/ 	.short	(.L_21 - .L_20)
.L_20:
        /*0004*/ 	.word	0x00000082


	//----- nvinfo : EIATTR_KPARAM_INFO
	.align		4
.L_21:
        /*0008*/ 	.byte	0x04, 0x17
        /*000a*/ 	.short	(.L_23 - .L_22)
.L_22:
        /*000c*/ 	.word	0x00000000
        /*0010*/ 	.short	0x0000
        /*0012*/ 	.short	0x0070
        /*0014*/ 	.byte	0x00, 0xf0, 0x01, 0x10


	//----- nvinfo : EIATTR_SPARSE_MMA_MASK
	.align		4
.L_23:
        /*0018*/ 	.byte	0x03, 0x50
        /*001a*/ 	.short	0x0000


	//----- nvinfo : EIATTR_MAXREG_COUNT
	.align		4
        /*001c*/ 	.byte	0x03, 0x1b
        /*001e*/ 	.short	0x00a8


	//----- nvinfo : EIATTR_NUM_BARRIERS
	.align		4
        /*0020*/ 	.byte	0x02, 0x4c
        /*0022*/ 	.byte	0x01
	.zero		1


	//----- nvinfo : EIATTR_EXTERNS
	.align		4
        /*0024*/ 	.byte	0x04, 0x0f
        /*0026*/ 	.short	(.L_25 - .L_24)


	//   ....[0]....
	.align		4
.L_24:
        /*0028*/ 	.word	index@(__assertfail)


	//----- nvinfo : EIATTR_MERCURY_ISA_VERSION
	.align		4
.L_25:
        /*002c*/ 	.byte	0x03, 0x5f
        /*002e*/ 	.short	0x0101


	//----- nvinfo : EIATTR_INT_WARP_WIDE_INSTR_OFFSETS
	.align		4
        /*0030*/ 	.byte	0x04, 0x31
        /*0032*/ 	.short	(.L_27 - .L_26)


	//   ....[0]....
.L_26:
        /*0034*/ 	.word	0x00000970


	//   ....[1]....
        /*0038*/ 	.word	0x00000990


	//   ....[2]....
        /*003c*/ 	.word	0x00000a10


	//   ....[3]....
        /*0040*/ 	.word	0x00000a20


	//   ....[4]....
        /*0044*/ 	.word	0x00000a30


	//   ....[5]....
        /*0048*/ 	.word	0x00000a50


	//   ....[6]....
        /*004c*/ 	.word	0x00000aa0


	//   ....[7]....
        /*0050*/ 	.word	0x00000ac0


	//----- nvinfo : EIATTR_COOP_GROUP_MASK_REGIDS
	.align		4
.L_27:
        /*0054*/ 	.byte	0x04, 0x29
        /*0056*/ 	.short	(.L_29 - .L_28)


	//   ....[0]....
.L_28:
        /*0058*/ 	.word	0xffffffff


	//   ....[1]....
        /*005c*/ 	.word	0xffffffff


	//   ....[2]....
        /*0060*/ 	.word	0xffffffff


	//   ....[3]....
        /*0064*/ 	.word	0xffffffff


	//   ....[4]....
        /*0068*/ 	.word	0xffffffff


	//   ....[5]....
        /*006c*/ 	.word	0xffffffff


	//----- nvinfo : EIATTR_COOP_GROUP_INSTR_OFFSETS
	.align		4
.L_29:
        /*0070*/ 	.byte	0x04, 0x28
        /*0072*/ 	.short	(.L_31 - .L_30)


	//   ....[0]....
.L_30:
        /*0074*/ 	.word	0x00000060


	//   ....[1]....
        /*0078*/ 	.word	0x00000070


	//   ....[2]....
        /*007c*/ 	.word	0x00000130


	//   ....[3]....
        /*0080*/ 	.word	0x00000810


	//   ....[4]....
        /*0084*/ 	.word	0x00000850


	//   ....[5]....
        /*0088*/ 	.word	0x00000890


	//----- nvinfo : EIATTR_REG_RECONFIG
	.align		4
.L_31:
        /*008c*/ 	.byte	0x01, 0x54
	.zero		2


	//----- nvinfo : EIATTR_SYSCALL_OFFSETS
	.align		4
        /*0090*/ 	.byte	0x04, 0x46
        /*0092*/ 	.short	(.L_33 - .L_32)


	//   ....[0]....
.L_32:
        /*0094*/ 	.word	0x00001c60


	//----- nvinfo : EIATTR_MBARRIER_INSTR_OFFSETS
	.align		4
.L_33:
        /*0098*/ 	.byte	0x04, 0x39
        /*009a*/ 	.short	(.L_35 - .L_34)


	//   ....[0]....
.L_34:
        /*009c*/ 	.word	0x00000250
        /*00a0*/ 	.word	0x000000ff
        /*00a4*/ 	.word	0x00000000
        /*00a8*/ 	.short	0x0100
        /*00aa*/ 	.byte	0x08
	.zero		1


	//   ....[1]....
        /*00ac*/ 	.word	0x00000260
        /*00b0*/ 	.word	0x000000ff
        /*00b4*/ 	.word	0x00000168
        /*00b8*/ 	.short	0x0100
        /*00ba*/ 	.byte	0x08
	.zero		1


	//   ....[2]....
        /*00bc*/ 	.word	0x00000270
        /*00c0*/ 	.word	0x000000ff
        /*00c4*/ 	.word	0x00000008
        /*00c8*/ 	.short	0x0100
        /*00ca*/ 	.byte	0x08
	.zero		1


	//   ....[3]....
        /*00cc*/ 	.word	0x00000280
        /*00d0*/ 	.word	0x000000ff
        /*00d4*/ 	.word	0x00000170
        /*00d8*/ 	.short	0x0100
        /*00da*/ 	.byte	0x08
	.zero		1


	//   ....[4]....
        /*00dc*/ 	.word	0x00000290
        /*00e0*/ 	.word	0x000000ff
        /*00e4*/ 	.word	0x00000010
        /*00e8*/ 	.short	0x0100
        /*00ea*/ 	.byte	0x08
	.zero		1


	//   ....[5]....
        /*00ec*/ 	.word	0x000002a0
        /*00f0*/ 	.word	0x000000ff
        /*00f4*/ 	.word	0x00000178
        /*00f8*/ 	.short	0x0100
        /*00fa*/ 	.byte	0x08
	.zero		1


	//   ....[6]....
        /*00fc*/ 	.word	0x000002b0
        /*0100*/ 	.word	0x000000ff
        /*0104*/ 	.word	0x00000018
        /*0108*/ 	.short	0x0100
        /*010a*/ 	.byte	0x08
	.zero		1


	//   ....[7]....
        /*010c*/ 	.word	0x000002c0
        /*0110*/ 	.word	0x000000ff
        /*0114*/ 	.word	0x00000180
        /*0118*/ 	.short	0x0100
        /*011a*/ 	.byte	0x08
	.zero		1


	//   ....[8]....
        /*011c*/ 	.word	0x000002d0
        /*0120*/ 	.word	0x000000ff
        /*0124*/ 	.word	0x00000020
        /*0128*/ 	.short	0x0100
        /*012a*/ 	.byte	0x08
	.zero		1


	//   ....[9]....
        /*012c*/ 	.word	0x000002e0
        /*0130*/ 	.word	0x000000ff
        /*0134*/ 	.word	0x00000188
        /*0138*/ 	.short	0x0100
        /*013a*/ 	.byte	0x08
	.zero		1


	//   ....[10]....
        /*013c*/ 	.word	0x000002f0
        /*0140*/ 	.word	0x000000ff
        /*0144*/ 	.word	0x00000028
        /*0148*/ 	.short	0x0100
        /*014a*/ 	.byte	0x08
	.zero		1


	//   ....[11]....
        /*014c*/ 	.word	0x00000300
        /*0150*/ 	.word	0x000000ff
        /*0154*/ 	.word	0x00000190
        /*0158*/ 	.short	0x0100
        /*015a*/ 	.byte	0x08
	.zero		1


	//   ....[12]....
        /*015c*/ 	.word	0x00000310
        /*0160*/ 	.word	0x000000ff
        /*0164*/ 	.word	0x00000030
        /*0168*/ 	.short	0x0100
        /*016a*/ 	.byte	0x08
	.zero		1


	//   ....[13]....
        /*016c*/ 	.word	0x00000320
        /*0170*/ 	.word	0x000000ff
        /*0174*/ 	.word	0x00000198
        /*0178*/ 	.short	0x0100
        /*017a*/ 	.byte	0x08
	.zero		1


	//   ....[14]....
        /*017c*/ 	.word	0x00000330
        /*0180*/ 	.word	0x000000ff
        /*0184*/ 	.word	0x00000038
        /*0188*/ 	.short	0x0100
        /*018a*/ 	.byte	0x08
	.zero		1


	//   ....[15]....
        /*018c*/ 	.word	0x00000340
        /*0190*/ 	.word	0x000000ff
        /*0194*/ 	.word	0x000001a0
        /*0198*/ 	.short	0x0100
        /*019a*/ 	.byte	0x08
	.zero		1


	//   ....[16]....
        /*019c*/ 	.word	0x00000350
        /*01a0*/ 	.word	0x000000ff
        /*01a4*/ 	.word	0x00000040
        /*01a8*/ 	.short	0x0100
        /*01aa*/ 	.byte	0x08
	.zero		1


	//   ....[17]....
        /*01ac*/ 	.word	0x00000360
        /*01b0*/ 	.word	0x000000ff
        /*01b4*/ 	.word	0x000001a8
        /*01b8*/ 	.short	0x0100
        /*01ba*/ 	.byte	0x08
	.zero		1


	//   ....[18]....
        /*01bc*/ 	.word	0x00000370
        /*01c0*/ 	.word	0x000000ff
        /*01c4*/ 	.word	0x00000048
        /*01c8*/ 	.short	0x0100
        /*01ca*/ 	.byte	0x08
	.zero		1


	//   ....[19]....
        /*01cc*/ 	.word	0x00000380
        /*01d0*/ 	.word	0x000000ff
        /*01d4*/ 	.word	0x000001b0
        /*01d8*/ 	.short	0x0100
        /*01da*/ 	.byte	0x08
	.zero		1


	//   ....[20]....
        /*01dc*/ 	.word	0x00000390
        /*01e0*/ 	.word	0x000000ff
        /*01e4*/ 	.word	0x00000050
        /*01e8*/ 	.short	0x0100
        /*01ea*/ 	.byte	0x08
	.zero		1


	//   ....[21]....
        /*01ec*/ 	.word	0x000003a0
        /*01f0*/ 	.word	0x000000ff
        /*01f4*/ 	.word	0x000001b8
        /*01f8*/ 	.short	0x0100
        /*01fa*/ 	.byte	0x08
	.zero		1


	//   ....[22]....
        /*01fc*/ 	.word	0x000003b0
        /*0200*/ 	.word	0x000000ff
        /*0204*/ 	.word	0x00000058
        /*0208*/ 	.short	0x0100
        /*020a*/ 	.byte	0x08
	.zero		1


	//   ....[23]....
        /*020c*/ 	.word	0x000003c0
        /*0210*/ 	.word	0x000000ff
        /*0214*/ 	.word	0x000001c0
        /*0218*/ 	.short	0x0100
        /*021a*/ 	.byte	0x08
	.zero		1


	//   ....[24]....
        /*021c*/ 	.word	0x000003d0
        /*0220*/ 	.word	0x000000ff
        /*0224*/ 	.word	0x00000060
        /*0228*/ 	.short	0x0100
        /*022a*/ 	.byte	0x08
	.zero		1


	//   ....[25]....
        /*022c*/ 	.word	0x000003e0
        /*0230*/ 	.word	0x000000ff
        /*0234*/ 	.word	0x000001c8
        /*0238*/ 	.short	0x0100
        /*023a*/ 	.byte	0x08
	.zero		1


	//   ....[26]....
        /*023c*/ 	.word	0x000003f0
        /*0240*/ 	.word	0x000000ff
        /*0244*/ 	.word	0x00000068
        /*0248*/ 	.short	0x0100
        /*024a*/ 	.byte	0x08
	.zero		1


	//   ....[27]....
        /*024c*/ 	.word	0x00000400
        /*0250*/ 	.word	0x000000ff
        /*0254*/ 	.word	0x000001d0
        /*0258*/ 	.short	0x0100
        /*025a*/ 	.byte	0x08
	.zero		1


	//   ....[28]....
        /*025c*/ 	.word	0x00000410
        /*0260*/ 	.word	0x000000ff
        /*0264*/ 	.word	0x00000070
        /*0268*/ 	.short	0x0100
        /*026a*/ 	.byte	0x08
	.zero		1


	//   ....[29]....
        /*026c*/ 	.word	0x00000420
        /*0270*/ 	.word	0x000000ff
        /*0274*/ 	.word	0x000001d8
        /*0278*/ 	.short	0x0100
        /*027a*/ 	.byte	0x08
	.zero		1


	//   ....[30]....
        /*027c*/ 	.word	0x00000430
        /*0280*/ 	.word	0x000000ff
        /*0284*/ 	.word	0x00000078
        /*0288*/ 	.short	0x0100
        /*028a*/ 	.byte	0x08
	.zero		1


	//   ....[31]....
        /*028c*/ 	.word	0x00000440
        /*0290*/ 	.word	0x000000ff
        /*0294*/ 	.word	0x000001e0
        /*0298*/ 	.short	0x0100
        /*029a*/ 	.byte	0x08
	.zero		1


	//   ....[32]....
        /*029c*/ 	.word	0x00000450
        /*02a0*/ 	.word	0x000000ff
        /*02a4*/ 	.word	0x00000080
        /*02a8*/ 	.short	0x0100
        /*02aa*/ 	.byte	0x08
	.zero		1


	//   ....[33]....
        /*02ac*/ 	.word	0x00000460
        /*02b0*/ 	.word	0x000000ff
        /*02b4*/ 	.word	0x000001e8
        /*02b8*/ 	.short	0x0100
        /*02ba*/ 	.byte	0x08
	.zero		1


	//   ....[34]....
        /*02bc*/ 	.word	0x00000470
        /*02c0*/ 	.word	0x000000ff
        /*02c4*/ 	.word	0x00000088
        /*02c8*/ 	.short	0x0100
        /*02ca*/ 	.byte	0x08
	.zero		1


	//   ....[35]....
        /*02cc*/ 	.word	0x00000480
        /*02d0*/ 	.word	0x000000ff
        /*02d4*/ 	.word	0x000001f0
        /*02d8*/ 	.short	0x0100
        /*02da*/ 	.byte	0x08
	.zero		1


	//   ....[36]....
        /*02dc*/ 	.word	0x00000490
        /*02e0*/ 	.word	0x000000ff
        /*02e4*/ 	.word	0x00000090
        /*02e8*/ 	.short	0x0100
        /*02ea*/ 	.byte	0x08
	.zero		1


	//   ....[37]....
        /*02ec*/ 	.word	0x000004a0
        /*02f0*/ 	.word	0x000000ff
        /*02f4*/ 	.word	0x000001f8
        /*02f8*/ 	.short	0x0100
        /*02fa*/ 	.byte	0x08
	.zero		1


	//   ....[38]....
        /*02fc*/ 	.word	0x000004b0
        /*0300*/ 	.word	0x000000ff
        /*0304*/ 	.word	0x00000098
        /*0308*/ 	.short	0x0100
        /*030a*/ 	.byte	0x08
	.zero		1


	//   ....[39]....
        /*030c*/ 	.word	0x000004c0
        /*0310*/ 	.word	0x000000ff
        /*0314*/ 	.word	0x00000200
        /*0318*/ 	.short	0x0100
        /*031a*/ 	.byte	0x08
	.zero		1


	//   ....[40]....
        /*031c*/ 	.word	0x000004d0
        /*0320*/ 	.word	0x000000ff
        /*0324*/ 	.word	0x000000a0
        /*0328*/ 	.short	0x0100
        /*032a*/ 	.byte	0x08
	.zero		1


	//   ....[41]....
        /*032c*/ 	.word	0x000004e0
        /*0330*/ 	.word	0x000000ff
        /*0334*/ 	.word	0x00000208
        /*0338*/ 	.short	0x0100
        /*033a*/ 	.byte	0x08
	.zero		1


	//   ....[42]....
        /*033c*/ 	.word	0x000004f0
        /*0340*/ 	.word	0x000000ff
        /*0344*/ 	.word	0x000000a8
        /*0348*/ 	.short	0x0100
        /*034a*/ 	.byte	0x08
	.zero		1


	//   ....[43]....
        /*034c*/ 	.word	0x00000500
        /*0350*/ 	.word	0x000000ff
        /*0354*/ 	.word	0x00000210
        /*0358*/ 	.short	0x0100
        /*035a*/ 	.byte	0x08
	.zero		1


	//   ....[44]....
        /*035c*/ 	.word	0x00000510
        /*0360*/ 	.word	0x000000ff
        /*0364*/ 	.word	0x000000b0
        /*0368*/ 	.short	0x0100
        /*036a*/ 	.byte	0x08
	.zero		1


	//   ....[45]....
        /*036c*/ 	.word	0x00000520
        /*0370*/ 	.word	0x000000ff
        /*0374*/ 	.word	0x00000218
        /*0378*/ 	.short	0x0100
        /*037a*/ 	.byte	0x08
	.zero		1


	//   ....[46]....
        /*037c*/ 	.word	0x00000530
        /*0380*/ 	.word	0x000000ff
        /*0384*/ 	.word	0x000000b8
        /*0388*/ 	.short	0x0100
        /*038a*/ 	.byte	0x08
	.zero		1


	//   ....[47]....
        /*038c*/ 	.word	0x00000540
        /*0390*/ 	.word	0x000000ff
        /*0394*/ 	.word	0x00000220
        /*0398*/ 	.short	0x0100
        /*039a*/ 	.byte	0x08
	.zero		1


	//   ....[48]....
        /*039c*/ 	.word	0x00000550
        /*03a0*/ 	.word	0x000000ff
        /*03a4*/ 	.word	0x000000c0
        /*03a8*/ 	.short	0x0100
        /*03aa*/ 	.byte	0x08
	.zero		1


	//   ....[49]....
        /*03ac*/ 	.word	0x00000560
        /*03b0*/ 	.word	0x000000ff
        /*03b4*/ 	.word	0x00000228
        /*03b8*/ 	.short	0x0100
        /*03ba*/ 	.byte	0x08
	.zero		1


	//   ....[50]....
        /*03bc*/ 	.word	0x00000570
        /*03c0*/ 	.word	0x000000ff
        /*03c4*/ 	.word	0x000000c8
        /*03c8*/ 	.short	0x0100
        /*03ca*/ 	.byte	0x08
	.zero		1


	//   ....[51]....
        /*03cc*/ 	.word	0x00000580
        /*03d0*/ 	.word	0x000000ff
        /*03d4*/ 	.word	0x00000230
        /*03d8*/ 	.short	0x0100
        /*03da*/ 	.byte	0x08
	.zero		1


	//   ....[52]....
        /*03dc*/ 	.word	0x00000590
        /*03e0*/ 	.word	0x000000ff
        /*03e4*/ 	.word	0x000000d0
        /*03e8*/ 	.short	0x0100
        /*03ea*/ 	.byte	0x08
	.zero		1


	//   ....[53]....
        /*03ec*/ 	.word	0x000005a0
        /*03f0*/ 	.word	0x000000ff
        /*03f4*/ 	.word	0x00000238
        /*03f8*/ 	.short	0x0100
        /*03fa*/ 	.byte	0x08
	.zero		1


	//   ....[54]....
        /*03fc*/ 	.word	0x000005b0
        /*0400*/ 	.word	0x000000ff
        /*0404*/ 	.word	0x000000d8
        /*0408*/ 	.short	0x0100
        /*040a*/ 	.byte	0x08
	.zero		1


	//   ....[55]....
        /*040c*/ 	.word	0x000005c0
        /*0410*/ 	.word	0x000000ff
        /*0414*/ 	.word	0x00000240
        /*0418*/ 	.short	0x0100
        /*041a*/ 	.byte	0x08
	.zero		1


	//   ....[56]....
        /*041c*/ 	.word	0x000005d0
        /*0420*/ 	.word	0x000000ff
        /*0424*/ 	.word	0x000000e0
        /*0428*/ 	.short	0x0100
        /*042a*/ 	.byte	0x08
	.zero		1


	//   ....[57]....
        /*042c*/ 	.word	0x000005e0
        /*0430*/ 	.word	0x000000ff
        /*0434*/ 	.word	0x00000248
        /*0438*/ 	.short	0x0100
        /*043a*/ 	.byte	0x08
	.zero		1


	//   ....[58]....
        /*043c*/ 	.word	0x000005f0
        /*0440*/ 	.word	0x000000ff
        /*0444*/ 	.word	0x000000e8
        /*0448*/ 	.short	0x0100
        /*044a*/ 	.byte	0x08
	.zero		1


	//   ....[59]....
        /*044c*/ 	.word	0x00000600
        /*0450*/ 	.word	0x000000ff
        /*0454*/ 	.word	0x00000250
        /*0458*/ 	.short	0x0100
        /*045a*/ 	.byte	0x08
	.zero		1


	//   ....[60]....
        /*045c*/ 	.word	0x00000610
        /*0460*/ 	.word	0x000000ff
        /*0464*/ 	.word	0x000000f0
        /*0468*/ 	.short	0x0100
        /*046a*/ 	.byte	0x08
	.zero		1


	//   ....[61]....
        /*046c*/ 	.word	0x00000620
        /*0470*/ 	.word	0x000000ff
        /*0474*/ 	.word	0x00000258
        /*0478*/ 	.short	0x0100
        /*047a*/ 	.byte	0x08
	.zero		1


	//   ....[62]....
        /*047c*/ 	.word	0x00000630
        /*0480*/ 	.word	0x000000ff
        /*0484*/ 	.word	0x000000f8
        /*0488*/ 	.short	0x0100
        /*048a*/ 	.byte	0x08
	.zero		1


	//   ....[63]....
        /*048c*/ 	.word	0x00000640
        /*0490*/ 	.word	0x000000ff
        /*0494*/ 	.word	0x00000260
        /*0498*/ 	.short	0x0100
        /*049a*/ 	.byte	0x08
	.zero		1


	//   ....[64]....
        /*049c*/ 	.word	0x00000650
        /*04a0*/ 	.word	0x000000ff
        /*04a4*/ 	.word	0x00000100
        /*04a8*/ 	.short	0x0100
        /*04aa*/ 	.byte	0x08
	.zero		1


	//   ....[65]....
        /*04ac*/ 	.word	0x00000660
        /*04b0*/ 	.word	0x000000ff
        /*04b4*/ 	.word	0x00000268
        /*04b8*/ 	.short	0x0100
        /*04ba*/ 	.byte	0x08
	.zero		1


	//   ....[66]....
        /*04bc*/ 	.word	0x00000670
        /*04c0*/ 	.word	0x000000ff
        /*04c4*/ 	.word	0x00000108
        /*04c8*/ 	.short	0x0100
        /*04ca*/ 	.byte	0x08
	.zero		1


	//   ....[67]....
        /*04cc*/ 	.word	0x00000680
        /*04d0*/ 	.word	0x000000ff
        /*04d4*/ 	.word	0x00000270
        /*04d8*/ 	.short	0x0100
        /*04da*/ 	.byte	0x08
	.zero		1


	//   ....[68]....
        /*04dc*/ 	.word	0x00000690
        /*04e0*/ 	.word	0x000000ff
        /*04e4*/ 	.word	0x00000110
        /*04e8*/ 	.short	0x0100
        /*04ea*/ 	.byte	0x08
	.zero		1


	//   ....[69]....
        /*04ec*/ 	.word	0x000006a0
        /*04f0*/ 	.word	0x000000ff
        /*04f4*/ 	.word	0x00000278
        /*04f8*/ 	.short	0x0100
        /*04fa*/ 	.byte	0x08
	.zero		1


	//   ....[70]....
        /*04fc*/ 	.word	0x000006b0
        /*0500*/ 	.word	0x000000ff
        /*0504*/ 	.word	0x00000118
        /*0508*/ 	.short	0x0100
        /*050a*/ 	.byte	0x08
	.zero		1


	//   ....[71]....
        /*050c*/ 	.word	0x000006c0
        /*0510*/ 	.word	0x000000ff
        /*0514*/ 	.word	0x00000280
        /*0518*/ 	.short	0x0100
        /*051a*/ 	.byte	0x08
	.zero		1


	//   ....[72]....
        /*051c*/ 	.word	0x000006d0
        /*0520*/ 	.word	0x000000ff
        /*0524*/ 	.word	0x00000120
        /*0528*/ 	.short	0x0100
        /*052a*/ 	.byte	0x08
	.zero		1


	//   ....[73]....
        /*052c*/ 	.word	0x000006e0
        /*0530*/ 	.word	0x000000ff
        /*0534*/ 	.word	0x00000288
        /*0538*/ 	.short	0x0100
        /*053a*/ 	.byte	0x08
	.zero		1


	//   ....[74]....
        /*053c*/ 	.word	0x000006f0
        /*0540*/ 	.word	0x000000ff
        /*0544*/ 	.word	0x00000128
        /*0548*/ 	.short	0x0100
        /*054a*/ 	.byte	0x08
	.zero		1


	//   ....[75]....
        /*054c*/ 	.word	0x00000700
        /*0550*/ 	.word	0x000000ff
        /*0554*/ 	.word	0x00000290
        /*0558*/ 	.short	0x0100
        /*055a*/ 	.byte	0x08
	.zero		1


	//   ....[76]....
        /*055c*/ 	.word	0x00000710
        /*0560*/ 	.word	0x000000ff
        /*0564*/ 	.word	0x00000130
        /*0568*/ 	.short	0x0100
        /*056a*/ 	.byte	0x08
	.zero		1


	//   ....[77]....
        /*056c*/ 	.word	0x00000720
        /*0570*/ 	.word	0x000000ff
        /*0574*/ 	.word	0x00000298
        /*0578*/ 	.short	0x0100
        /*057a*/ 	.byte	0x08
	.zero		1


	//   ....[78]....
        /*057c*/ 	.word	0x00000730
        /*0580*/ 	.word	0x000000ff
        /*0584*/ 	.word	0x00000138
        /*0588*/ 	.short	0x0100
        /*058a*/ 	.byte	0x08
	.zero		1


	//   ....[79]....
        /*058c*/ 	.word	0x00000740
        /*0590*/ 	.word	0x000000ff
        /*0594*/ 	.word	0x000002a0
        /*0598*/ 	.short	0x0100
        /*059a*/ 	.byte	0x08
	.zero		1


	//   ....[80]....
        /*059c*/ 	.word	0x00000750
        /*05a0*/ 	.word	0x000000ff
        /*05a4*/ 	.word	0x00000140
        /*05a8*/ 	.short	0x0100
        /*05aa*/ 	.byte	0x08
	.zero		1


	//   ....[81]....
        /*05ac*/ 	.word	0x00000760
        /*05b0*/ 	.word	0x000000ff
        /*05b4*/ 	.word	0x000002a8
        /*05b8*/ 	.short	0x0100
        /*05ba*/ 	.byte	0x08
	.zero		1


	//   ....[82]....
        /*05bc*/ 	.word	0x00000770
        /*05c0*/ 	.word	0x000000ff
        /*05c4*/ 	.word	0x00000148
        /*05c8*/ 	.short	0x0100
        /*05ca*/ 	.byte	0x08
	.zero		1


	//   ....[83]....
        /*05cc*/ 	.word	0x00000780
        /*05d0*/ 	.word	0x000000ff
        /*05d4*/ 	.word	0x000002b0
        /*05d8*/ 	.short	0x0100
        /*05da*/ 	.byte	0x08
	.zero		1


	//   ....[84]....
        /*05dc*/ 	.word	0x00000790
        /*05e0*/ 	.word	0x000000ff
        /*05e4*/ 	.word	0x00000150
        /*05e8*/ 	.short	0x0100
        /*05ea*/ 	.byte	0x08
	.zero		1


	//   ....[85]....
        /*05ec*/ 	.word	0x000007a0
        /*05f0*/ 	.word	0x000000ff
        /*05f4*/ 	.word	0x000002b8
        /*05f8*/ 	.short	0x0100
        /*05fa*/ 	.byte	0x08
	.zero		1


	//   ....[86]....
        /*05fc*/ 	.word	0x000007b0
        /*0600*/ 	.word	0x000000ff
        /*0604*/ 	.word	0x00000158
        /*0608*/ 	.short	0x0100
        /*060a*/ 	.byte	0x08
	.zero		1


	//   ....[87]....
        /*060c*/ 	.word	0x000007c0
        /*0610*/ 	.word	0x000000ff
        /*0614*/ 	.word	0x000002c0
        /*0618*/ 	.short	0x0100
        /*061a*/ 	.byte	0x08
	.zero		1


	//   ....[88]....
        /*061c*/ 	.word	0x000007d0
        /*0620*/ 	.word	0x000000ff
        /*0624*/ 	.word	0x00000160
        /*0628*/ 	.short	0x0100
        /*062a*/ 	.byte	0x08
	.zero		1


	//   ....[89]....
        /*062c*/ 	.word	0x000007e0
        /*0630*/ 	.word	0x000000ff
        /*0634*/ 	.word	0x000002c8
        /*0638*/ 	.short	0x0100
        /*063a*/ 	.byte	0x08
	.zero		1


	//   ....[90]....
        /*063c*/ 	.word	0x00000b00
        /*0640*/ 	.word	0x000000ff
        /*0644*/ 	.word	0x00000300
        /*0648*/ 	.short	0x0100
        /*064a*/ 	.byte	0x08
	.zero		1


	//   ....[91]....
        /*064c*/ 	.word	0x00000b70
        /*0650*/ 	.word	0x000000ff
        /*0654*/ 	.word	0x00000308
        /*0658*/ 	.short	0x0100
        /*065a*/ 	.byte	0x08
	.zero		1


	//   ....[92]....
        /*065c*/ 	.word	0x00000b90
        /*0660*/ 	.word	0x000000ff
        /*0664*/ 	.word	0x000002e0
        /*0668*/ 	.short	0x0100
        /*066a*/ 	.byte	0x09
	.zero		1


	//   ....[93]....
        /*066c*/ 	.word	0x00000ba0
        /*0670*/ 	.word	0x000000ff
        /*0674*/ 	.word	0x000002e8
        /*0678*/ 	.short	0x0100
        /*067a*/ 	.byte	0x09
	.zero		1


	//   ....[94]....
        /*067c*/ 	.word	0x00000bb0
        /*0680*/ 	.word	0x000000ff
        /*0684*/ 	.word	0x000002f0
        /*0688*/ 	.short	0x0100
        /*068a*/ 	.byte	0x09
	.zero		1


	//   ....[95]....
        /*068c*/ 	.word	0x00000bc0
        /*0690*/ 	.word	0x000000ff
        /*0694*/ 	.word	0x000002f8
        /*0698*/ 	.short	0x0100
        /*069a*/ 	.byte	0x09
	.zero		1


	//   ....[96]....
        /*069c*/ 	.word	0x00001b20
        /*06a0*/ 	.word	0x000000ff
        /*06a4*/ 	.word	0xfffffff8
        /*06a8*/ 	.short	0x010a
        /*06aa*/ 	.byte	0x2b
	.zero		1


	//   ....[97]....
        /*06ac*/ 	.word	0x00001ce0
        /*06b0*/ 	.word	0x00000003
        /*06b4*/ 	.word	0x00000000
        /*06b8*/ 	.short	0x010a
        /*06ba*/ 	.byte	0x3f
	.zero		1


	//   ....[98]....
        /*06bc*/ 	.word	0x00001d20
        /*06c0*/ 	.word	0x00000003
        /*06c4*/ 	.word	0x00000000
        /*06c8*/ 	.short	0x010a
        /*06ca*/ 	.byte	0x3f
	.zero		1


	//   ....[99]....
        /*06cc*/ 	.word	0x00001f20
        /*06d0*/ 	.word	0x000000ff
        /*06d4*/ 	.word	0x00000000
        /*06d8*/ 	.short	0x010a
        /*06da*/ 	.byte	0x04
	.zero		1


	//   ....[100]....
        /*06dc*/ 	.word	0x00001f60
        /*06e0*/ 	.word	0x000000ff
        /*06e4*/ 	.word	0x00000000
        /*06e8*/ 	.short	0x010a
        /*06ea*/ 	.byte	0x04
	.zero		1


	//   ....[101]....
        /*06ec*/ 	.word	0x000020c0
        /*06f0*/ 	.word	0x000000ff
        /*06f4*/ 	.word	0x00000000
        /*06f8*/ 	.short	0x0101
        /*06fa*/ 	.byte	0x04
	.zero		1


	//   ....[102]....
        /*06fc*/ 	.word	0x000021c0
        /*0700*/ 	.word	0x00000003
        /*0704*/ 	.word	0x00000000
        /*0708*/ 	.short	0x0101
        /*070a*/ 	.byte	0x30
	.zero		1


	//   ....[103]....
        /*070c*/ 	.word	0x000022b0
        /*0710*/ 	.word	0x000000ff
        /*0714*/ 	.word	0x00000000
        /*0718*/ 	.short	0x0101
        /*071a*/ 	.byte	0x04
	.zero		1


	//   ....[104]....
        /*071c*/ 	.word	0x00002320
        /*0720*/ 	.word	0x000000ff
        /*0724*/ 	.word	0x00000008
        /*0728*/ 	.short	0x010a
        /*072a*/ 	.byte	0x2b
	.zero		1


	//   ....[105]....
        /*072c*/ 	.word	0x00002db0
        /*0730*/ 	.word	0x00000000
        /*0734*/ 	.word	0x00000000
        /*0738*/ 	.short	0x0101
        /*073a*/ 	.byte	0x30
	.zero		1


	//   ....[106]....
        /*073c*/ 	.word	0x000036c0
        /*0740*/ 	.word	0x0000000c
        /*0744*/ 	.word	0x00000168
        /*0748*/ 	.short	0x010a
        /*074a*/ 	.byte	0x3f
	.zero		1


	//   ....[107]....
        /*074c*/ 	.word	0x00003ac0
        /*0750*/ 	.word	0x0000000a
        /*0754*/ 	.word	0x00000308
        /*0758*/ 	.short	0x0101
        /*075a*/ 	.byte	0x3f
	.zero		1


	//   ....[108]....
        /*075c*/ 	.word	0x000041e0
        /*0760*/ 	.word	0x00000005
        /*0764*/ 	.word	0x00000000
        /*0768*/ 	.short	0x010a
        /*076a*/ 	.byte	0x3f
	.zero		1


	//   ....[109]....
        /*076c*/ 	.word	0x00004260
        /*0770*/ 	.word	0x00000009
        /*0774*/ 	.word	0x00000000
        /*0778*/ 	.short	0x010a
        /*077a*/ 	.byte	0x3f
	.zero		1


	//   ....[110]....
        /*077c*/ 	.word	0x000042f0
        /*0780*/ 	.word	0x00000008
        /*0784*/ 	.word	0x00000000
        /*0788*/ 	.short	0x010a
        /*078a*/ 	.byte	0x3f
	.zero		1


	//   ....[111]....
        /*078c*/ 	.word	0x00004380
        /*0790*/ 	.word	0x00000009
        /*0794*/ 	.word	0x00000000
        /*0798*/ 	.short	0x010a
        /*079a*/ 	.byte	0x3f
	.zero		1


	//   ....[112]....
        /*079c*/ 	.word	0x00004410
        /*07a0*/ 	.word	0x00000008
        /*07a4*/ 	.word	0x00000000
        /*07a8*/ 	.short	0x010a
        /*07aa*/ 	.byte	0x3f
	.zero		1


	//   ....[113]....
        /*07ac*/ 	.word	0x000044a0
        /*07b0*/ 	.word	0x00000009
        /*07b4*/ 	.word	0x00000000
        /*07b8*/ 	.short	0x010a
        /*07ba*/ 	.byte	0x3f
	.zero		1


	//   ....[114]....
        /*07bc*/ 	.word	0x00004530
        /*07c0*/ 	.word	0x00000008
        /*07c4*/ 	.word	0x00000000
        /*07c8*/ 	.short	0x010a
        /*07ca*/ 	.byte	0x3f
	.zero		1


	//   ....[115]....
        /*07cc*/ 	.word	0x000045c0
        /*07d0*/ 	.word	0x00000009
        /*07d4*/ 	.word	0x00000000
        /*07d8*/ 	.short	0x010a
        /*07da*/ 	.byte	0x3f
	.zero		1


	//   ....[116]....
        /*07dc*/ 	.word	0x00004650
        /*07e0*/ 	.word	0x00000008
        /*07e4*/ 	.word	0x00000000
        /*07e8*/ 	.short	0x010a
        /*07ea*/ 	.byte	0x3f
	.zero		1


	//   ....[117]....
        /*07ec*/ 	.word	0x000046e0
        /*07f0*/ 	.word	0x00000009
        /*07f4*/ 	.word	0x00000000
        /*07f8*/ 	.short	0x010a
        /*07fa*/ 	.byte	0x3f
	.zero		1


	//   ....[118]....
        /*07fc*/ 	.word	0x00004770
        /*0800*/ 	.word	0x00000008
        /*0804*/ 	.word	0x00000000
        /*0808*/ 	.short	0x010a
        /*080a*/ 	.byte	0x3f
	.zero		1


	//   ....[119]....
        /*080c*/ 	.word	0x00004800
        /*0810*/ 	.word	0x00000009
        /*0814*/ 	.word	0x00000000
        /*0818*/ 	.short	0x010a
        /*081a*/ 	.byte	0x3f
	.zero		1


	//   ....[120]....
        /*081c*/ 	.word	0x00004890
        /*0820*/ 	.word	0x00000008
        /*0824*/ 	.word	0x00000000
        /*0828*/ 	.short	0x010a
        /*082a*/ 	.byte	0x3f
	.zero		1


	//   ....[121]....
        /*082c*/ 	.word	0x00004920
        /*0830*/ 	.word	0x00000009
        /*0834*/ 	.word	0x00000000
        /*0838*/ 	.short	0x010a
        /*083a*/ 	.byte	0x3f
	.zero		1


	//   ....[122]....
        /*083c*/ 	.word	0x000049b0
        /*0840*/ 	.word	0x00000008
        /*0844*/ 	.word	0x00000000
        /*0848*/ 	.short	0x010a
        /*084a*/ 	.byte	0x3f
	.zero		1


	//   ....[123]....
        /*084c*/ 	.word	0x00004a40
        /*0850*/ 	.word	0x00000009
        /*0854*/ 	.word	0x00000000
        /*0858*/ 	.short	0x010a
        /*085a*/ 	.byte	0x3f
	.zero		1


	//   ....[124]....
        /*085c*/ 	.word	0x00004ad0
        /*0860*/ 	.word	0x00000008
        /*0864*/ 	.word	0x00000000
        /*0868*/ 	.short	0x010a
        /*086a*/ 	.byte	0x3f
	.zero		1


	//   ....[125]....
        /*086c*/ 	.word	0x00004b60
        /*0870*/ 	.word	0x00000009
        /*0874*/ 	.word	0x00000000
        /*0878*/ 	.short	0x010a
        /*087a*/ 	.byte	0x3f
	.zero		1


	//   ....[126]....
        /*087c*/ 	.word	0x00004bf0
        /*0880*/ 	.word	0x00000008
        /*0884*/ 	.word	0x00000000
        /*0888*/ 	.short	0x010a
        /*088a*/ 	.byte	0x3f
	.zero		1


	//   ....[127]....
        /*088c*/ 	.word	0x00004c80
        /*0890*/ 	.word	0x00000009
        /*0894*/ 	.word	0x00000000
        /*0898*/ 	.short	0x010a
        /*089a*/ 	.byte	0x3f
	.zero		1


	//   ....[128]....
        /*089c*/ 	.word	0x00004d10
        /*08a0*/ 	.word	0x00000008
        /*08a4*/ 	.word	0x00000000
        /*08a8*/ 	.short	0x010a
        /*08aa*/ 	.byte	0x3f
	.zero		1


	//   ....[129]....
        /*08ac*/ 	.word	0x00004da0
        /*08b0*/ 	.word	0x00000009
        /*08b4*/ 	.word	0x00000000
        /*08b8*/ 	.short	0x010a
        /*08ba*/ 	.byte	0x3f
	.zero		1


	//   ....[130]....
        /*08bc*/ 	.word	0x00004e30
        /*08c0*/ 	.word	0x00000008
        /*08c4*/ 	.word	0x00000000
        /*08c8*/ 	.short	0x010a
        /*08ca*/ 	.byte	0x3f
	.zero		1


	//   ....[131]....
        /*08cc*/ 	.word	0x00004ec0
        /*08d0*/ 	.word	0x00000009
        /*08d4*/ 	.word	0x00000000
        /*08d8*/ 	.short	0x010a
        /*08da*/ 	.byte	0x3f
	.zero		1


	//   ....[132]....
        /*08dc*/ 	.word	0x00004f50
        /*08e0*/ 	.word	0x00000008
        /*08e4*/ 	.word	0x00000000
        /*08e8*/ 	.short	0x010a
        /*08ea*/ 	.byte	0x3f
	.zero		1


	//   ....[133]....
        /*08ec*/ 	.word	0x00004fe0
        /*08f0*/ 	.word	0x00000009
        /*08f4*/ 	.word	0x00000000
        /*08f8*/ 	.short	0x010a
        /*08fa*/ 	.byte	0x3f
	.zero		1


	//   ....[134]....
        /*08fc*/ 	.word	0x00005070
        /*0900*/ 	.word	0x00000008
        /*0904*/ 	.word	0x00000000
        /*0908*/ 	.short	0x010a
        /*090a*/ 	.byte	0x3f
	.zero		1


	//   ....[135]....
        /*090c*/ 	.word	0x00005100
        /*0910*/ 	.word	0x00000009
        /*0914*/ 	.word	0x00000000
        /*0918*/ 	.short	0x010a
        /*091a*/ 	.byte	0x3f
	.zero		1


	//   ....[136]....
        /*091c*/ 	.word	0x00005190
        /*0920*/ 	.word	0x00000008
        /*0924*/ 	.word	0x00000000
        /*0928*/ 	.short	0x010a
        /*092a*/ 	.byte	0x3f
	.zero		1


	//   ....[137]....
        /*092c*/ 	.word	0x00005220
        /*0930*/ 	.word	0x00000009
        /*0934*/ 	.word	0x00000000
        /*0938*/ 	.short	0x010a
        /*093a*/ 	.byte	0x3f
	.zero		1


	//   ....[138]....
        /*093c*/ 	.word	0x000052b0
        /*0940*/ 	.word	0x00000008
        /*0944*/ 	.word	0x00000000
        /*0948*/ 	.short	0x010a
        /*094a*/ 	.byte	0x3f
	.zero		1


	//   ....[139]....
        /*094c*/ 	.word	0x00005340
        /*0950*/ 	.word	0x00000009
        /*0954*/ 	.word	0x00000000
        /*0958*/ 	.short	0x010a
        /*095a*/ 	.byte	0x3f
	.zero		1


	//   ....[140]....
        /*095c*/ 	.word	0x000053d0
        /*0960*/ 	.word	0x00000008
        /*0964*/ 	.word	0x00000000
        /*0968*/ 	.short	0x010a
        /*096a*/ 	.byte	0x3f
	.zero		1


	//   ....[141]....
        /*096c*/ 	.word	0x00005460
        /*0970*/ 	.word	0x00000009
        /*0974*/ 	.word	0x00000000
        /*0978*/ 	.short	0x010a
        /*097a*/ 	.byte	0x3f
	.zero		1


	//   ....[142]....
        /*097c*/ 	.word	0x000054f0
        /*0980*/ 	.word	0x00000008
        /*0984*/ 	.word	0x00000000
        /*0988*/ 	.short	0x010a
        /*098a*/ 	.byte	0x3f
	.zero		1


	//   ....[143]....
        /*098c*/ 	.word	0x00005580
        /*0990*/ 	.word	0x00000009
        /*0994*/ 	.word	0x00000000
        /*0998*/ 	.short	0x010a
        /*099a*/ 	.byte	0x3f
	.zero		1


	//   ....[144]....
        /*099c*/ 	.word	0x00005610
        /*09a0*/ 	.word	0x00000008
        /*09a4*/ 	.word	0x00000000
        /*09a8*/ 	.short	0x010a
        /*09aa*/ 	.byte	0x3f
	.zero		1


	//   ....[145]....
        /*09ac*/ 	.word	0x000056a0
        /*09b0*/ 	.word	0x00000009
        /*09b4*/ 	.word	0x00000000
        /*09b8*/ 	.short	0x010a
        /*09ba*/ 	.byte	0x3f
	.zero		1


	//   ....[146]....
        /*09bc*/ 	.word	0x00005730
        /*09c0*/ 	.word	0x00000008
        /*09c4*/ 	.word	0x00000000
        /*09c8*/ 	.short	0x010a
        /*09ca*/ 	.byte	0x3f
	.zero		1


	//   ....[147]....
        /*09cc*/ 	.word	0x000057c0
        /*09d0*/ 	.word	0x00000009
        /*09d4*/ 	.word	0x00000000
        /*09d8*/ 	.short	0x010a
        /*09da*/ 	.byte	0x3f
	.zero		1


	//   ....[148]....
        /*09dc*/ 	.word	0x00005850
        /*09e0*/ 	.word	0x00000008
        /*09e4*/ 	.word	0x00000000
        /*09e8*/ 	.short	0x010a
        /*09ea*/ 	.byte	0x3f
	.zero		1


	//   ....[149]....
        /*09ec*/ 	.word	0x000058e0
        /*09f0*/ 	.word	0x00000009
        /*09f4*/ 	.word	0x00000000
        /*09f8*/ 	.short	0x010a
        /*09fa*/ 	.byte	0x3f
	.zero		1


	//   ....[150]....
        /*09fc*/ 	.word	0x00005970
        /*0a00*/ 	.word	0x00000008
        /*0a04*/ 	.word	0x00000000
        /*0a08*/ 	.short	0x010a
        /*0a0a*/ 	.byte	0x3f
	.zero		1


	//   ....[151]....
        /*0a0c*/ 	.word	0x00005a00
        /*0a10*/ 	.word	0x0000000b
        /*0a14*/ 	.word	0x00000000
        /*0a18*/ 	.short	0x010a
        /*0a1a*/ 	.byte	0x3f
	.zero		1


	//   ....[152]....
        /*0a1c*/ 	.word	0x00005a90
        /*0a20*/ 	.word	0x00000003
        /*0a24*/ 	.word	0x00000000
        /*0a28*/ 	.short	0x010a
        /*0a2a*/ 	.byte	0x3f
	.zero		1


	//   ....[153]....
        /*0a2c*/ 	.word	0x00005b00
        /*0a30*/ 	.word	0x00000003
        /*0a34*/ 	.word	0xfffffff8
        /*0a38*/ 	.short	0x010a
        /*0a3a*/ 	.byte	0x3f
	.zero		1


	//   ....[154]....
        /*0a3c*/ 	.word	0x00005b50
        /*0a40*/ 	.word	0x00000003
        /*0a44*/ 	.word	0x00000000
        /*0a48*/ 	.short	0x010a
        /*0a4a*/ 	.byte	0x3f
	.zero		1


	//   ....[155]....
        /*0a4c*/ 	.word	0x00005bb0
        /*0a50*/ 	.word	0x00000004
        /*0a54*/ 	.word	0x00000000
        /*0a58*/ 	.short	0x010a
        /*0a5a*/ 	.byte	0x3f
	.zero		1


	//   ....[156]....
        /*0a5c*/ 	.word	0x00005c10
        /*0a60*/ 	.word	0x00000004
        /*0a64*/ 	.word	0x00000008
        /*0a68*/ 	.short	0x010a
        /*0a6a*/ 	.byte	0x3f
	.zero		1


	//   ....[157]....
        /*0a6c*/ 	.word	0x00005ce0
        /*0a70*/ 	.word	0x0000000c
        /*0a74*/ 	.word	0x00000168
        /*0a78*/ 	.short	0x010a
        /*0a7a*/ 	.byte	0x3f
	.zero		1


	//   ....[158]....
        /*0a7c*/ 	.word	0x00005db0
        /*0a80*/ 	.word	0x00000005
        /*0a84*/ 	.word	0x00000000
        /*0a88*/ 	.short	0x010a
        /*0a8a*/ 	.byte	0x3f
	.zero		1


	//   ....[159]....
        /*0a8c*/ 	.word	0x00005e00
        /*0a90*/ 	.word	0x00000009
        /*0a94*/ 	.word	0x00000000
        /*0a98*/ 	.short	0x010a
        /*0a9a*/ 	.byte	0x3f
	.zero		1


	//   ....[160]....
        /*0a9c*/ 	.word	0x00005e50
        /*0aa0*/ 	.word	0x00000008
        /*0aa4*/ 	.word	0x00000000
        /*0aa8*/ 	.short	0x010a
        /*0aaa*/ 	.byte	0x3f
	.zero		1


	//   ....[161]....
        /*0aac*/ 	.word	0x00005ea0
        /*0ab0*/ 	.word	0x00000009
        /*0ab4*/ 	.word	0x00000000
        /*0ab8*/ 	.short	0x010a
        /*0aba*/ 	.byte	0x3f
	.zero		1


	//   ....[162]....
        /*0abc*/ 	.word	0x00005ef0
        /*0ac0*/ 	.word	0x00000008
        /*0ac4*/ 	.word	0x00000000
        /*0ac8*/ 	.short	0x010a
        /*0aca*/ 	.byte	0x3f
	.zero		1


	//   ....[163]....
        /*0acc*/ 	.word	0x00005f40
        /*0ad0*/ 	.word	0x00000009
        /*0ad4*/ 	.word	0x00000000
        /*0ad8*/ 	.short	0x010a
        /*0ada*/ 	.byte	0x3f
	.zero		1


	//   ....[164]....
        /*0adc*/ 	.word	0x00005f90
        /*0ae0*/ 	.word	0x00000008
        /*0ae4*/ 	.word	0x00000000
        /*0ae8*/ 	.short	0x010a
        /*0aea*/ 	.byte	0x3f
	.zero		1


	//   ....[165]....
        /*0aec*/ 	.word	0x00005fe0
        /*0af0*/ 	.word	0x00000009
        /*0af4*/ 	.word	0x00000000
        /*0af8*/ 	.short	0x010a
        /*0afa*/ 	.byte	0x3f
	.zero		1


	//   ....[166]....
        /*0afc*/ 	.word	0x00006030
        /*0b00*/ 	.word	0x00000008
        /*0b04*/ 	.word	0x00000000
        /*0b08*/ 	.short	0x010a
        /*0b0a*/ 	.byte	0x3f
	.zero		1


	//   ....[167]....
        /*0b0c*/ 	.word	0x00006080
        /*0b10*/ 	.word	0x00000009
        /*0b14*/ 	.word	0x00000000
        /*0b18*/ 	.short	0x010a
        /*0b1a*/ 	.byte	0x3f
	.zero		1


	//   ....[168]....
        /*0b1c*/ 	.word	0x000060d0
        /*0b20*/ 	.word	0x00000008
        /*0b24*/ 	.word	0x00000000
        /*0b28*/ 	.short	0x010a
        /*0b2a*/ 	.byte	0x3f
	.zero		1


	//   ....[169]....
        /*0b2c*/ 	.word	0x00006120
        /*0b30*/ 	.word	0x00000009
        /*0b34*/ 	.word	0x00000000
        /*0b38*/ 	.short	0x010a
        /*0b3a*/ 	.byte	0x3f
	.zero		1


	//   ....[170]....
        /*0b3c*/ 	.word	0x00006170
        /*0b40*/ 	.word	0x00000008
        /*0b44*/ 	.word	0x00000000
        /*0b48*/ 	.short	0x010a
        /*0b4a*/ 	.byte	0x3f
	.zero		1


	//   ....[171]....
        /*0b4c*/ 	.word	0x000061c0
        /*0b50*/ 	.word	0x00000009
        /*0b54*/ 	.word	0x00000000
        /*0b58*/ 	.short	0x010a
        /*0b5a*/ 	.byte	0x3f
	.zero		1


	//   ....[172]....
        /*0b5c*/ 	.word	0x00006210
        /*0b60*/ 	.word	0x00000008
        /*0b64*/ 	.word	0x00000000
        /*0b68*/ 	.short	0x010a
        /*0b6a*/ 	.byte	0x3f
	.zero		1


	//   ....[173]....
        /*0b6c*/ 	.word	0x00006260
        /*0b70*/ 	.word	0x00000009
        /*0b74*/ 	.word	0x00000000
        /*0b78*/ 	.short	0x010a
        /*0b7a*/ 	.byte	0x3f
	.zero		1


	//   ....[174]....
        /*0b7c*/ 	.word	0x000062b0
        /*0b80*/ 	.word	0x00000008
        /*0b84*/ 	.word	0x00000000
        /*0b88*/ 	.short	0x010a
        /*0b8a*/ 	.byte	0x3f
	.zero		1


	//   ....[175]....
        /*0b8c*/ 	.word	0x00006300
        /*0b90*/ 	.word	0x00000009
        /*0b94*/ 	.word	0x00000000
        /*0b98*/ 	.short	0x010a
        /*0b9a*/ 	.byte	0x3f
	.zero		1


	//   ....[176]....
        /*0b9c*/ 	.word	0x00006350
        /*0ba0*/ 	.word	0x00000008
        /*0ba4*/ 	.word	0x00000000
        /*0ba8*/ 	.short	0x010a
        /*0baa*/ 	.byte	0x3f
	.zero		1


	//   ....[177]....
        /*0bac*/ 	.word	0x000063a0
        /*0bb0*/ 	.word	0x00000009
        /*0bb4*/ 	.word	0x00000000
        /*0bb8*/ 	.short	0x010a
        /*0bba*/ 	.byte	0x3f
	.zero		1


	//   ....[178]....
        /*0bbc*/ 	.word	0x000063f0
        /*0bc0*/ 	.word	0x00000008
        /*0bc4*/ 	.word	0x00000000
        /*0bc8*/ 	.short	0x010a
        /*0bca*/ 	.byte	0x3f
	.zero		1


	//   ....[179]....
        /*0bcc*/ 	.word	0x00006440
        /*0bd0*/ 	.word	0x00000009
        /*0bd4*/ 	.word	0x00000000
        /*0bd8*/ 	.short	0x010a
        /*0bda*/ 	.byte	0x3f
	.zero		1


	//   ....[180]....
        /*0bdc*/ 	.word	0x00006490
        /*0be0*/ 	.word	0x00000008
        /*0be4*/ 	.word	0x00000000
        /*0be8*/ 	.short	0x010a
        /*0bea*/ 	.byte	0x3f
	.zero		1


	//   ....[181]....
        /*0bec*/ 	.word	0x000064e0
        /*0bf0*/ 	.word	0x00000009
        /*0bf4*/ 	.word	0x00000000
        /*0bf8*/ 	.short	0x010a
        /*0bfa*/ 	.byte	0x3f
	.zero		1


	//   ....[182]....
        /*0bfc*/ 	.word	0x00006530
        /*0c00*/ 	.word	0x00000008
        /*0c04*/ 	.word	0x00000000
        /*0c08*/ 	.short	0x010a
        /*0c0a*/ 	.byte	0x3f
	.zero		1


	//   ....[183]....
        /*0c0c*/ 	.word	0x00006580
        /*0c10*/ 	.word	0x00000009
        /*0c14*/ 	.word	0x00000000
        /*0c18*/ 	.short	0x010a
        /*0c1a*/ 	.byte	0x3f
	.zero		1


	//   ....[184]....
        /*0c1c*/ 	.word	0x000065d0
        /*0c20*/ 	.word	0x00000008
        /*0c24*/ 	.word	0x00000000
        /*0c28*/ 	.short	0x010a
        /*0c2a*/ 	.byte	0x3f
	.zero		1


	//   ....[185]....
        /*0c2c*/ 	.word	0x00006620
        /*0c30*/ 	.word	0x00000009
        /*0c34*/ 	.word	0x00000000
        /*0c38*/ 	.short	0x010a
        /*0c3a*/ 	.byte	0x3f
	.zero		1


	//   ....[186]....
        /*0c3c*/ 	.word	0x00006670
        /*0c40*/ 	.word	0x00000008
        /*0c44*/ 	.word	0x00000000
        /*0c48*/ 	.short	0x010a
        /*0c4a*/ 	.byte	0x3f
	.zero		1


	//   ....[187]....
        /*0c4c*/ 	.word	0x000066c0
        /*0c50*/ 	.word	0x00000009
        /*0c54*/ 	.word	0x00000000
        /*0c58*/ 	.short	0x010a
        /*0c5a*/ 	.byte	0x3f
	.zero		1


	//   ....[188]....
        /*0c5c*/ 	.word	0x00006710
        /*0c60*/ 	.word	0x00000008
        /*0c64*/ 	.word	0x00000000
        /*0c68*/ 	.short	0x010a
        /*0c6a*/ 	.byte	0x3f
	.zero		1


	//   ....[189]....
        /*0c6c*/ 	.word	0x00006760
        /*0c70*/ 	.word	0x00000009
        /*0c74*/ 	.word	0x00000000
        /*0c78*/ 	.short	0x010a
        /*0c7a*/ 	.byte	0x3f
	.zero		1


	//   ....[190]....
        /*0c7c*/ 	.word	0x000067b0
        /*0c80*/ 	.word	0x00000008
        /*0c84*/ 	.word	0x00000000
        /*0c88*/ 	.short	0x010a
        /*0c8a*/ 	.byte	0x3f
	.zero		1


	//   ....[191]....
        /*0c8c*/ 	.word	0x00006800
        /*0c90*/ 	.word	0x00000009
        /*0c94*/ 	.word	0x00000000
        /*0c98*/ 	.short	0x010a
        /*0c9a*/ 	.byte	0x3f
	.zero		1


	//   ....[192]....
        /*0c9c*/ 	.word	0x00006850
        /*0ca0*/ 	.word	0x00000008
        /*0ca4*/ 	.word	0x00000000
        /*0ca8*/ 	.short	0x010a
        /*0caa*/ 	.byte	0x3f
	.zero		1


	//   ....[193]....
        /*0cac*/ 	.word	0x000068a0
        /*0cb0*/ 	.word	0x00000009
        /*0cb4*/ 	.word	0x00000000
        /*0cb8*/ 	.short	0x010a
        /*0cba*/ 	.byte	0x3f
	.zero		1


	//   ....[194]....
        /*0cbc*/ 	.word	0x000068f0
        /*0cc0*/ 	.word	0x00000008
        /*0cc4*/ 	.word	0x00000000
        /*0cc8*/ 	.short	0x010a
        /*0cca*/ 	.byte	0x3f
	.zero		1


	//   ....[195]....
        /*0ccc*/ 	.word	0x00006940
        /*0cd0*/ 	.word	0x00000009
        /*0cd4*/ 	.word	0x00000000
        /*0cd8*/ 	.short	0x010a
        /*0cda*/ 	.byte	0x3f
	.zero		1


	//   ....[196]....
        /*0cdc*/ 	.word	0x00006990
        /*0ce0*/ 	.word	0x00000008
        /*0ce4*/ 	.word	0x00000000
        /*0ce8*/ 	.short	0x010a
        /*0cea*/ 	.byte	0x3f
	.zero		1


	//   ....[197]....
        /*0cec*/ 	.word	0x000069e0
        /*0cf0*/ 	.word	0x00000009
        /*0cf4*/ 	.word	0x00000000
        /*0cf8*/ 	.short	0x010a
        /*0cfa*/ 	.byte	0x3f
	.zero		1


	//   ....[198]....
        /*0cfc*/ 	.word	0x00006a30
        /*0d00*/ 	.word	0x00000008
        /*0d04*/ 	.word	0x00000000
        /*0d08*/ 	.short	0x010a
        /*0d0a*/ 	.byte	0x3f
	.zero		1


	//   ....[199]....
        /*0d0c*/ 	.word	0x00006a80
        /*0d10*/ 	.word	0x00000009
        /*0d14*/ 	.word	0x00000000
        /*0d18*/ 	.short	0x010a
        /*0d1a*/ 	.byte	0x3f
	.zero		1


	//   ....[200]....
        /*0d1c*/ 	.word	0x00006ad0
        /*0d20*/ 	.word	0x00000008
        /*0d24*/ 	.word	0x00000000
        /*0d28*/ 	.short	0x010a
        /*0d2a*/ 	.byte	0x3f
	.zero		1


	//   ....[201]....
        /*0d2c*/ 	.word	0x00006b20
        /*0d30*/ 	.word	0x0000000b
        /*0d34*/ 	.word	0x00000000
        /*0d38*/ 	.short	0x010a
        /*0d3a*/ 	.byte	0x3f
	.zero		1


	//----- nvinfo : EIATTR_NUM_MBARRIERS
	.align		4
.L_35:
        /*0d3c*/ 	.byte	0x03, 0x38
        /*0d3e*/ 	.short	0x0060


	//----- nvinfo : EIATTR_EXIT_INSTR_OFFSETS
	.align		4
        /*0d40*/ 	.byte	0x04, 0x1c
        /*0d42*/ 	.short	(.L_37 - .L_36)


	//   ....[0]....
.L_36:
        /*0d44*/ 	.word	0x00001710


	//   ....[1]....
        /*0d48*/ 	.word	0x00001770


	//   ....[2]....
        /*0d4c*/ 	.word	0x000033f0


	//   ....[3]....
        /*0d50*/ 	.word	0x00003420


	//   ....[4]....
        /*0d54*/ 	.word	0x00005ae0


	//----- nvinfo : EIATTR_MAX_THREADS
	.align		4
.L_37:
        /*0d58*/ 	.byte	0x04, 0x05
        /*0d5a*/ 	.short	(.L_39 - .L_38)
.L_38:
        /*0d5c*/ 	.word	0x00000180
        /*0d60*/ 	.word	0x00000001
        /*0d64*/ 	.word	0x00000001


	//----- nvinfo : EIATTR_CRS_STACK_SIZE
	.align		4
.L_39:
        /*0d68*/ 	.byte	0x04, 0x1e
        /*0d6a*/ 	.short	(.L_41 - .L_40)
.L_40:
        /*0d6c*/ 	.word	0x00000000


	//----- nvinfo : EIATTR_CBANK_PARAM_SIZE
	.align		4
.L_41:
        /*0d70*/ 	.byte	0x03, 0x19
        /*0d72*/ 	.short	0x0470


	//----- nvinfo : EIATTR_PARAM_CBANK
	.align		4
        /*0d74*/ 	.byte	0x04, 0x0a
        /*0d76*/ 	.short	(.L_43 - .L_42)
	.align		4
.L_42:
        /*0d78*/ 	.word	index@(.nv.constant0._ZN7cutlass13device_kernelINS_4gemm6kernel13GemmUniversalIN4cute5tupleIJiiiiEEENS1_10collective13CollectiveMmaINS1_34MainloopSm90TmaGmmaWarpSpecializedILi45ENS5_IJNS4_1CILi1EEESB_SB_EEENS1_32KernelTmaWarpSpecializedPingpongEEENS5_IJNSA_ILi64EEENSA_ILi16EEESF_EEEaNS5_IJlSB_lEEEaSI_NS4_8TiledMMAINS4_8MMA_AtomIJNS4_4SM904GMMA26MMA_64x16x32_S32S8S8_SS_TNEEEENS4_6LayoutISC_NS5_IJNSA_ILi0EEESQ_SQ_EEEEENS5_IJNS4_10UnderscoreEST_ST_EEEEENS4_13SM90_TMA_LOADENS4_14ComposedLayoutINS4_7SwizzleILi2ELi4ELi3EEENS4_18smem_ptr_flag_bitsILi8EEENSP_INS5_IJNSA_ILi8EEESF_EEENS5_IJSF_SB_EEEEEEEvNS4_8identityESW_S16_vS17_EENS_8epilogue10collective6detail29Sm90TmaWarpSpecializedAdapterINS1A_15DefaultEpilogueIaSI_SI_NS19_6thread17LinearCombinationIaLi1EiiLNS1E_9ScaleType4KindE0ELNS_15FloatRoundStyleE2EaEENS1_15EpilogueDefaultEEEEEvvEEEEvNT_6ParamsE)
        /*0d7c*/ 	.short	0x0210
        /*0d7e*/ 	.short	0x0470


	//----- nvinfo : EIATTR_SW_WAR
	.align		4
.L_43:
        /*0d80*/ 	.byte	0x04, 0x36
        /*0d82*/ 	.short	(.L_45 - .L_44)
.L_44:
        /*0d84*/ 	.word	0x00000008
.L_45:


//--------------------- .nv.callgraph             --------------------------
	.section	.nv.callgraph,"",@"SHT_CUDA_CALLGRAPH"
	.align	4
	.sectionentsize	8
	.align		4
        /*0000*/ 	.word	0x00000000
	.align		4
        /*0004*/ 	.word	0xffffffff
	.align		4
        /*0008*/ 	.word	index@(_ZN7cutlass13device_kernelINS_4gemm6kernel13GemmUniversalIN4cute5tupleIJiiiiEEENS1_10collective13CollectiveMmaINS1_34MainloopSm90TmaGmmaWarpSpecializedILi45ENS5_IJNS4_1CILi1EEESB_SB_EEENS1_32KernelTmaWarpSpecializedPingpongEEENS5_IJNSA_ILi64EEENSA_ILi16EEESF_EEEaNS5_IJlSB_lEEEaSI_NS4_8TiledMMAINS4_8MMA_AtomIJNS4_4SM904GMMA26MMA_64x16x32_S32S8S8_SS_TNEEEENS4_6LayoutISC_NS5_IJNSA_ILi0EEESQ_SQ_EEEEENS5_IJNS4_10UnderscoreEST_ST_EEEEENS4_13SM90_TMA_LOADENS4_14ComposedLayoutINS4_7SwizzleILi2ELi4ELi3EEENS4_18smem_ptr_flag_bitsILi8EEENSP_INS5_IJNSA_ILi8EEESF_EEENS5_IJSF_SB_EEEEEEEvNS4_8identityESW_S16_vS17_EENS_8epilogue10collective6detail29Sm90TmaWarpSpecializedAdapterINS1A_15DefaultEpilogueIaSI_SI_NS19_6thread17LinearCombinationIaLi1EiiLNS1E_9ScaleType4KindE0ELNS_15FloatRoundStyleE2EaEENS1_15EpilogueDefaultEEEEEvvEEEEvNT_6ParamsE)
	.align		4
        /*000c*/ 	.word	index@(__assertfail)
	.align		4
        /*0010*/ 	.word	0x00000000
	.align		4
        /*0014*/ 	.word	0xfffffffe
	.align		4
        /*0018*/ 	.word	0x00000000
	.align		4
        /*001c*/ 	.word	0xfffffffd
	.align		4
        /*0020*/ 	.word	0x00000000
	.align		4
        /*0024*/ 	.word	0xfffffffc


//--------------------- .nv.constant4             --------------------------
	.section	.nv.constant4,"a",@progbits
	.align	8
	.align		8
.nv.constant4:
        /*0000*/ 	.dword	__assertfail
	.align		8
        /*0008*/ 	.dword	__unnamed_1
	.align		8
        /*0010*/ 	.dword	_ZN40_INTERNAL_f8d60445_4_k_cu_0bd116ad_103184cuda3std3__45__cpo5beginE
	.align		8
        /*0018*/ 	.dword	_ZN40_INTERNAL_f8d60445_4_k_cu_0bd116ad_103184cuda3std3__45__cpo3endE
	.align		8
        /*0020*/ 	.dword	_ZN40_INTERNAL_f8d60445_4_k_cu_0bd116ad_103184cuda3std3__45__cpo6cbeginE
	.align		8
        /*0028*/ 	.dword	_ZN40_INTERNAL_f8d60445_4_k_cu_0bd116ad_103184cuda3std3__45__cpo4cendE
	.align		8
        /*0030*/ 	.dword	_ZN40_INTERNAL_f8d60445_4_k_cu_0bd116ad_103184cuda3std3__442_GLOBAL__N__f8d60445_4_k_cu_0bd116ad_103186ignoreE
	.align		8
        /*0038*/ 	.dword	_ZN40_INTERNAL_f8d60445_4_k_cu_0bd116ad_103184cuda3std3__419piecewise_constructE
	.align		8
        /*0040*/ 	.dword	_ZN40_INTERNAL_f8d60445_4_k_cu_0bd116ad_103184cuda3std3__48in_placeE
	.align		8
        /*0048*/ 	.dword	_ZN40_INTERNAL_f8d60445_4_k_cu_0bd116ad_103184cuda3std6ranges3__45__cpo4swapE
	.align		8
        /*0050*/ 	.dword	_ZN40_INTERNAL_f8d60445_4_k_cu_0bd116ad_103184cuda3std6ranges3__45__cpo9iter_moveE
	.align		8
        /*0058*/ 	.dword	_ZN40_INTERNAL_f8d60445_4_k_cu_0bd116ad_103184cute7productE
	.align		8
        /*0060*/ 	.dword	_ZN40_INTERNAL_f8d60445_4_k_cu_0bd116ad_103184cute1_E
	.align		8
        /*0068*/ 	.dword	$str$22
	.align		8
        /*0070*/ 	.dword	$str$23


//--------------------- .text._ZN7cutlass13device_kernelINS_4gemm6kernel13GemmUniversalIN4cute5tupleIJiiiiEEENS1_10collective13CollectiveMmaINS1_34MainloopSm90TmaGmmaWarpSpecializedILi45ENS5_IJNS4_1CILi1EEESB_SB_EEENS1_32KernelTmaWarpSpecializedPingpongEEENS5_IJNSA_ILi64EEENSA_ILi16EEESF_EEEaNS5_IJlSB_lEEEaSI_NS4_8TiledMMAINS4_8MMA_AtomIJNS4_4SM904GMMA26MMA_64x16x32_S32S8S8_SS_TNEEEENS4_6LayoutISC_NS5_IJNSA_ILi0EEESQ_SQ_EEEEENS5_IJNS4_10UnderscoreEST_ST_EEEEENS4_13SM90_TMA_LOADENS4_14ComposedLayoutINS4_7SwizzleILi2ELi4ELi3EEENS4_18smem_ptr_flag_bitsILi8EEENSP_INS5_IJNSA_ILi8EEESF_EEENS5_IJSF_SB_EEEEEEEvNS4_8identityESW_S16_vS17_EENS_8epilogue10collective6detail29Sm90TmaWarpSpecializedAdapterINS1A_15DefaultEpilogueIaSI_SI_NS19_6thread17LinearCombinationIaLi1EiiLNS1E_9ScaleType4KindE0ELNS_15FloatRoundStyleE2EaEENS1_15EpilogueDefaultEEEEEvvEEEEvNT_6ParamsE --------------------------
	.section	.text._ZN7cutlass13device_kernelINS_4gemm6kernel13GemmUniversalIN4cute5tupleIJiiiiEEENS1_10collective13CollectiveMmaINS1_34MainloopSm90TmaGmmaWarpSpecializedILi45ENS5_IJNS4_1CILi1EEESB_SB_EEENS1_32KernelTmaWarpSpecializedPingpongEEENS5_IJNSA_ILi64EEENSA_ILi16EEESF_EEEaNS5_IJlSB_lEEEaSI_NS4_8TiledMMAINS4_8MMA_AtomIJNS4_4SM904GMMA26MMA_64x16x32_S32S8S8_SS_TNEEEENS4_6LayoutISC_NS5_IJNSA_ILi0EEESQ_SQ_EEEEENS5_IJNS4_10UnderscoreEST_ST_EEEEENS4_13SM90_TMA_LOADENS4_14ComposedLayoutINS4_7SwizzleILi2ELi4ELi3EEENS4_18smem_ptr_flag_bitsILi8EEENSP_INS5_IJNSA_ILi8EEESF_EEENS5_IJSF_SB_EEEEEEEvNS4_8identityESW_S16_vS17_EENS_8epilogue10collective6detail29Sm90TmaWarpSpecializedAdapterINS1A_15DefaultEpilogueIaSI_SI_NS19_6thread17LinearCombinationIaLi1EiiLNS1E_9ScaleType4KindE0ELNS_15FloatRoundStyleE2EaEENS1_15EpilogueDefaultEEEEEvvEEEEvNT_6ParamsE,"ax",@progbits
	.align	128
.text._ZN7cutlass13device_kernelINS_4gemm6kernel13GemmUniversalIN4cute5tupleIJiiiiEEENS1_10collective13CollectiveMmaINS1_34MainloopSm90TmaGmmaWarpSpecializedILi45ENS5_IJNS4_1CILi1EEESB_SB_EEENS1_32KernelTmaWarpSpecializedPingpongEEENS5_IJNSA_ILi64EEENSA_ILi16EEESF_EEEaNS5_IJlSB_lEEEaSI_NS4_8TiledMMAINS4_8MMA_AtomIJNS4_4SM904GMMA26MMA_64x16x32_S32S8S8_SS_TNEEEENS4_6LayoutISC_NS5_IJNSA_ILi0EEESQ_SQ_EEEEENS5_IJNS4_10UnderscoreEST_ST_EEEEENS4_13SM90_TMA_LOADENS4_14ComposedLayoutINS4_7SwizzleILi2ELi4ELi3EEENS4_18smem_ptr_flag_bitsILi8EEENSP_INS5_IJNSA_ILi8EEESF_EEENS5_IJSF_SB_EEEEEEEvNS4_8identityESW_S16_vS17_EENS_8epilogue10collective6detail29Sm90TmaWarpSpecializedAdapterINS1A_15DefaultEpilogueIaSI_SI_NS19_6thread17LinearCombinationIaLi1EiiLNS1E_9ScaleType4KindE0ELNS_15FloatRoundStyleE2EaEENS1_15EpilogueDefaultEEEEEvvEEEEvNT_6ParamsE:
        .type           _ZN7cutlass13device_kernelINS_4gemm6kernel13GemmUniversalIN4cute5tupleIJiiiiEEENS1_10collective13CollectiveMmaINS1_34MainloopSm90TmaGmmaWarpSpecializedILi45ENS5_IJNS4_1CILi1EEESB_SB_EEENS1_32KernelTmaWarpSpecializedPingpongEEENS5_IJNSA_ILi64EEENSA_ILi16EEESF_EEEaNS5_IJlSB_lEEEaSI_NS4_8TiledMMAINS4_8MMA_AtomIJNS4_4SM904GMMA26MMA_64x16x32_S32S8S8_SS_TNEEEENS4_6LayoutISC_NS5_IJNSA_ILi0EEESQ_SQ_EEEEENS5_IJNS4_10UnderscoreEST_ST_EEEEENS4_13SM90_TMA_LOADENS4_14ComposedLayoutINS4_7SwizzleILi2ELi4ELi3EEENS4_18smem_ptr_flag_bitsILi8EEENSP_INS5_IJNSA_ILi8EEESF_EEENS5_IJSF_SB_EEEEEEEvNS4_8identityESW_S16_vS17_EENS_8epilogue10collective6detail29Sm90TmaWarpSpecializedAdapterINS1A_15DefaultEpilogueIaSI_SI_NS19_6thread17LinearCombinationIaLi1EiiLNS1E_9ScaleType4KindE0ELNS_15FloatRoundStyleE2EaEENS1_15EpilogueDefaultEEEEEvvEEEEvNT_6ParamsE,@function
        .size           _ZN7cutlass13device_kernelINS_4gemm6kernel13GemmUniversalIN4cute5tupleIJiiiiEEENS1_10collective13CollectiveMmaINS1_34MainloopSm90TmaGmmaWarpSpecializedILi45ENS5_IJNS4_1CILi1EEESB_SB_EEENS1_32KernelTmaWarpSpecializedPingpongEEENS5_IJNSA_ILi64EEENSA_ILi16EEESF_EEEaNS5_IJlSB_lEEEaSI_NS4_8TiledMMAINS4_8MMA_AtomIJNS4_4SM904GMMA26MMA_64x16x32_S32S8S8_SS_TNEEEENS4_6LayoutISC_NS5_IJNSA_ILi0EEESQ_SQ_EEEEENS5_IJNS4_10UnderscoreEST_ST_EEEEENS4_13SM90_TMA_LOADENS4_14ComposedLayoutINS4_7SwizzleILi2ELi4ELi3EEENS4_18smem_ptr_flag_bitsILi8EEENSP_INS5_IJNSA_ILi8EEESF_EEENS5_IJSF_SB_EEEEEEEvNS4_8identityESW_S16_vS17_EENS_8epilogue10collective6detail29Sm90TmaWarpSpecializedAdapterINS1A_15DefaultEpilogueIaSI_SI_NS19_6thread17LinearCombinationIaLi1EiiLNS1E_9ScaleType4KindE0ELNS_15FloatRoundStyleE2EaEENS1_15EpilogueDefaultEEEEEvvEEEEvNT_6ParamsE,(.L_x_172 - _ZN7cutlass13device_kernelINS_4gemm6kernel13GemmUniversalIN4cute5tupleIJiiiiEEENS1_10collective13CollectiveMmaINS1_34MainloopSm90TmaGmmaWarpSpecializedILi45ENS5_IJNS4_1CILi1EEESB_SB_EEENS1_32KernelTmaWarpSpecializedPingpongEEENS5_IJNSA_ILi64EEENSA_ILi16EEESF_EEEaNS5_IJlSB_lEEEaSI_NS4_8TiledMMAINS4_8MMA_AtomIJNS4_4SM904GMMA26MMA_64x16x32_S32S8S8_SS_TNEEEENS4_6LayoutISC_NS5_IJNSA_ILi0EEESQ_SQ_EEEEENS5_IJNS4_10UnderscoreEST_ST_EEEEENS4_13SM90_TMA_LOADENS4_14ComposedLayoutINS4_7SwizzleILi2ELi4ELi3EEENS4_18smem_ptr_flag_bitsILi8EEENSP_INS5_IJNSA_ILi8EEESF_EEENS5_IJSF_SB_EEEEEEEvNS4_8identityESW_S16_vS17_EENS_8epilogue10collective6detail29Sm90TmaWarpSpecializedAdapterINS1A_15DefaultEpilogueIaSI_SI_NS19_6thread17LinearCombinationIaLi1EiiLNS1E_9ScaleType4KindE0ELNS_15FloatRoundStyleE2EaEENS1_15EpilogueDefaultEEEEEvvEEEEvNT_6ParamsE)
        .other          _ZN7cutlass13device_kernelINS_4gemm6kernel13GemmUniversalIN4cute5tupleIJiiiiEEENS1_10collective13CollectiveMmaINS1_34MainloopSm90TmaGmmaWarpSpecializedILi45ENS5_IJNS4_1CILi1EEESB_SB_EEENS1_32KernelTmaWarpSpecializedPingpongEEENS5_IJNSA_ILi64EEENSA_ILi16EEESF_EEEaNS5_IJlSB_lEEEaSI_NS4_8TiledMMAINS4_8MMA_AtomIJNS4_4SM904GMMA26MMA_64x16x32_S32S8S8_SS_TNEEEENS4_6LayoutISC_NS5_IJNSA_ILi0EEESQ_SQ_EEEEENS5_IJNS4_10UnderscoreEST_ST_EEEEENS4_13SM90_TMA_LOADENS4_14ComposedLayoutINS4_7SwizzleILi2ELi4ELi3EEENS4_18smem_ptr_flag_bitsILi8EEENSP_INS5_IJNSA_ILi8EEESF_EEENS5_IJSF_SB_EEEEEEEvNS4_8identityESW_S16_vS17_EENS_8epilogue10collective6detail29Sm90TmaWarpSpecializedAdapterINS1A_15DefaultEpilogueIaSI_SI_NS19_6thread17LinearCombinationIaLi1EiiLNS1E_9ScaleType4KindE0ELNS_15FloatRoundStyleE2EaEENS1_15EpilogueDefaultEEEEEvvEEEEvNT_6ParamsE,@"STO_CUDA_ENTRY STV_DEFAULT"
_ZN7cutlass13device_kernelINS_4gemm6kernel13GemmUniversalIN4cute5tupleIJiiiiEEENS1_10collective13CollectiveMmaINS1_34MainloopSm90TmaGmmaWarpSpecializedILi45ENS5_IJNS4_1CILi1EEESB_SB_EEENS1_32KernelTmaWarpSpecializedPingpongEEENS5_IJNSA_ILi64EEENSA_ILi16EEESF_EEEaNS5_IJlSB_lEEEaSI_NS4_8TiledMMAINS4_8MMA_AtomIJNS4_4SM904GMMA26MMA_64x16x32_S32S8S8_SS_TNEEEENS4_6LayoutISC_NS5_IJNSA_ILi0EEESQ_SQ_EEEEENS5_IJNS4_10UnderscoreEST_ST_EEEEENS4_13SM90_TMA_LOADENS4_14ComposedLayoutINS4_7SwizzleILi2ELi4ELi3EEENS4_18smem_ptr_flag_bitsILi8EEENSP_INS5_IJNSA_ILi8EEESF_EEENS5_IJSF_SB_EEEEEEEvNS4_8identityESW_S16_vS17_EENS_8epilogue10collective6detail29Sm90TmaWarpSpecializedAdapterINS1A_15DefaultEpilogueIaSI_SI_NS19_6thread17LinearCombinationIaLi1EiiLNS1E_9ScaleType4KindE0ELNS_15FloatRoundStyleE2EaEENS1_15EpilogueDefaultEEEEEvvEEEEvNT_6ParamsE:
[----:B------:R-:W0:Y:S01]  /*0000*/  LDC R1, c[0x0][0x28] ;  /* 0x00000a00ff017b82 */ /* 0x000e220000000800 */
[----:B------:R-:W1:Y:S01]  /*0010*/  S2R R3, SR_TID.X ;  /* 0x0000000000037919 */ /* 0x000e620000002100 */
[----:B------:R-:W-:Y:S01]  /*0020*/  ELECT P0, URZ, PT ;  /* 0x00000000003f782f */ /* 0x000fe20003800000 */
[----:B------:R-:W-:Y:S01]  /*0030*/  BSSY B0, `(.L_x_0) ;  /* 0x000000f000007945 */ /* 0x000fe20003800000 */
[--C-:B-1----:R-:W-:Y:S02]  /*0040*/  SHF.R.U32.HI R0, RZ, 0x5, R3.reuse ;  /* 0x00000005ff007819 */ /* 0x102fe40000011603 */
[----:B------:R-:W-:-:S03]  /*0050*/  SHF.R.U32.HI R4, RZ, 0x7, R3 ;  /* 0x00000007ff047819 */ /* 0x000fc60000011603 */
[----:B------:R-:W1:Y:S04]  /*0060*/  SHFL.IDX PT, R2, R0, RZ, 0x1f ;  /* 0x00001fff00027589 */ /* 0x000e6800000e0000 */
[----:B------:R2:W3:Y:S01]  /*0070*/  SHFL.IDX PT, R8, R4, RZ, 0x1f ;  /* 0x00001fff04087589 */ /* 0x0004e200000e0000 */
[----:B-1----:R-:W-:-:S13]  /*0080*/  ISETP.NE.OR P0, PT, R2, RZ, !P0 ;  /* 0x000000ff0200720c */ /* 0x002fda0004705670 */
[----:B0-23--:R-:W-:Y:S05]  /*0090*/  @P0 BRA `(.L_x_1) ;  /* 0x0000000000200947 */ /* 0x00dfea0003800000 */
[----:B------:R-:W-:Y:S02]  /*00a0*/  ULDC.64 UR4, c[0x0][0x198] ;  /* 0x0000660000047ab9 */ /* 0x000fe40000000a00 */
[----:B------:R-:W-:Y:S02]  /*00b0*/  UIADD3 UR6, UP0, UR4, 0xf0, URZ ;  /* 0x000000f004067890 */ /* 0x000fe4000ff1e03f */
[----:B------:R-:W-:Y:S02]  /*00c0*/  UIADD3 UR4, UP1, UR4, 0x1f0, URZ ;  /* 0x000001f004047890 */ /* 0x000fe4000ff3e03f */
[----:B------:R-:W-:Y:S02]  /*00d0*/  UIADD3.X UR7, URZ, UR5, URZ, UP0, !UPT ;  /* 0x000000053f077290 */ /* 0x000fe400087fe43f */
[----:B------:R-:W-:-:S07]  /*00e0*/  UIADD3.X UR5, URZ, UR5, URZ, UP1, !UPT ;  /* 0x000000053f057290 */ /* 0x000fce0008ffe43f */
[----:B------:R0:W-:Y:S02]  /*00f0*/  UTMACCTL.PF [UR6] ;  /* 0x00000000060079b9 */ /* 0x0001e40008040000 */
[----:B------:R0:W-:Y:S02]  /*0100*/  UTMACCTL.PF [UR4] ;  /* 0x00000000040079b9 */ /* 0x0001e40008040000 */
[----:B0-----:R-:W-:Y:S01]  /*0110*/  NOP ;  /* 0x0000000000007918 */ /* 0x001fe20000000000 */
.L_x_1:
[----:B------:R-:W-:Y:S05]  /*0120*/  BSYNC B0 ;  /* 0x0000000000007941 */ /* 0x000fea0003800000 */
.L_x_0:
[----:B------:R-:W0:Y:S02]  /*0130*/  SHFL.IDX PT, R5, R0, RZ, 0x1f ;  /* 0x00001fff00057589 */ /* 0x000e2400000e0000 */
[----:B0-----:R-:W-:-:S13]  /*0140*/  ISETP.NE.AND P0, PT, R5, RZ, PT ;  /* 0x000000ff0500720c */ /* 0x001fda0003f05270 */
[----:B------:R-:W-:Y:S05]  /*0150*/  @P0 BRA `(.L_x_2) ;  /* 0x0000000400ac0947 */ /* 0x000fea0003800000 */
[----:B------:R-:W-:Y:S01]  /*0160*/  ELECT P0, URZ, PT ;  /* 0x00000000003f782f */ /* 0x000fe20003800000 */
[----:B------:R-:W-:-:S12]  /*0170*/  BSSY B0, `(.L_x_2) ;  /* 0x0000069000007945 */ /* 0x000fd80003800000 */
[----:B------:R-:W-:Y:S05]  /*0180*/  @!P0 BRA `(.L_x_3) ;  /* 0x00000004009c8947 */ /* 0x000fea0003800000 */
[----:B------:R-:W0:Y:S01]  /*0190*/  S2UR UR8, SR_CgaCtaId ;  /* 0x00000000000879c3 */ /* 0x000e220000008800 */
[----:B------:R-:W-:Y:S01]  /*01a0*/  UMOV UR4, 0x400 ;  /* 0x0000040000047882 */ /* 0x000fe20000000000 */
[----:B------:R-:W-:Y:S01]  /*01b0*/  UMOV UR5, 0x1 ;  /* 0x0000000100057882 */ /* 0x000fe20000000000 */
[----:B------:R-:W-:Y:S02]  /*01c0*/  UMOV UR6, 0x80 ;  /* 0x0000008000067882 */ /* 0x000fe40000000000 */
[----:B------:R-:W-:-:S04]  /*01d0*/  UIADD3 UR6, -UR6, 0x100000, URZ ;  /* 0x0010000006067890 */ /* 0x000fc8000fffe13f */
[----:B------:R-:W-:Y:S02]  /*01e0*/  USHF.L.U32 UR7, UR6, 0xb, URZ ;  /* 0x0000000b06077899 */ /* 0x000fe4000800063f */
[----:B------:R-:W-:Y:S02]  /*01f0*/  USHF.L.U32 UR6, UR6, 0x1, URZ ;  /* 0x0000000106067899 */ /* 0x000fe4000800063f */
[----:B0-----:R-:W-:Y:S02]  /*0200*/  ULEA UR8, UR8, UR4, 0x18 ;  /* 0x0000000408087291 */ /* 0x001fe4000f8ec03f */
[----:B------:R-:W-:-:S04]  /*0210*/  UIADD3 UR4, -UR5, 0x100000, URZ ;  /* 0x0010000005047890 */ /* 0x000fc8000fffe13f */
[----:B------:R-:W-:Y:S02]  /*0220*/  USHF.L.U32 UR5, UR4, 0xb, URZ ;  /* 0x0000000b04057899 */ /* 0x000fe4000800063f */
[----:B------:R-:W-:Y:S01]  /*0230*/  USHF.L.U32 UR4, UR4, 0x1, URZ ;  /* 0x0000000104047899 */ /* 0x000fe2000800063f */
[----:B------:R-:W0:Y:S11]  /*0240*/  FENCE.VIEW.ASYNC.S ;  /* 0x00000000000073c6 */ /* 0x000e360000000000 */
[----:B0-----:R0:W1:Y:S01]  /*0250*/  SYNCS.EXCH.64 URZ, [UR8], UR4 ;  /* 0x00000004083f75b2 */ /* 0x0010620008000100 */
[----:B------:R0:W2:Y:S01]  /*0260*/  SYNCS.EXCH.64 URZ, [UR8+0x168], UR6 ;  /* 0x00016806083f75b2 */ /* 0x0000a20008000100 */
[----:B------:R0:W3:Y:S01]  /*0270*/  SYNCS.EXCH.64 URZ, [UR8+0x8], UR4 ;  /* 0x00000804083f75b2 */ /* 0x0000e20008000100 */
[----:B------:R0:W4:Y:S01]  /*0280*/  SYNCS.EXCH.64 URZ, [UR8+0x170], UR6 ;  /* 0x00017006083f75b2 */ /* 0x0001220008000100 */
[----:B------:R0:W0:Y:S01]  /*0290*/  SYNCS.EXCH.64 URZ, [UR8+0x10], UR4 ;  /* 0x00001004083f75b2 */ /* 0x0000220008000100 */
        /* <DEDUP_REMOVED lines=85> */
[----:B-1234-:R-:W-:Y:S01]  /*07f0*/  NOP ;  /* 0x0000000000007918 */ /* 0x01efe20000000000 */
.L_x_3:
[----:B0-----:R-:W-:Y:S05]  /*0800*/  BSYNC B0 ;  /* 0x0000000000007941 */ /* 0x001fea0003800000 */
.L_x_2:
[----:B------:R-:W0:Y:S01]  /*0810*/  SHFL.IDX PT, R6, R0, RZ, 0x1f ;  /* 0x00001fff00067589 */ /* 0x000e2200000e0000 */
[----:B------:R-:W-:Y:S01]  /*0820*/  ELECT P0, URZ, PT ;  /* 0x00000000003f782f */ /* 0x000fe20003800000 */
[----:B------:R-:W-:Y:S01]  /*0830*/  NOP ;  /* 0x0000000000007918 */ /* 0x000fe20000000000 */
[----:B------:R-:W-:Y:S01]  /*0840*/  ELECT P1, URZ, PT ;  /* 0x00000000003f782f */ /* 0x000fe20003820000 */
[----:B------:R1:W2:Y:S01]  /*0850*/  SHFL.IDX PT, R5, R0, RZ, 0x1f ;  /* 0x00001fff00057589 */ /* 0x0002a200000e0000 */
[----:B------:R-:W-:Y:S01]  /*0860*/  UMOV UR4, 0x20 ;  /* 0x0000002000047882 */ /* 0x000fe20000000000 */
[----:B------:R-:W-:Y:S01]  /*0870*/  UMOV UR11, 0x80 ;  /* 0x00000080000b7882 */ /* 0x000fe20000000000 */
[----:B------:R-:W-:Y:S01]  /*0880*/  NOP ;  /* 0x0000000000007918 */ /* 0x000fe20000000000 */
[----:B------:R-:W3:Y:S01]  /*0890*/  SHFL.IDX PT, R4, R4, RZ, 0x1f ;  /* 0x00001fff04047589 */ /* 0x000ee200000e0000 */
[C---:B------:R-:W-:Y:S01]  /*08a0*/  VIADD R37, R8.reuse, 0xffffffff ;  /* 0xffffffff08257836 */ /* 0x040fe20000000000 */
[----:B------:R-:W-:Y:S01]  /*08b0*/  ULDC.64 UR36, c[0x0][0x208] ;  /* 0x0000820000247ab9 */ /* 0x000fe20000000a00 */
[----:B------:R-:W-:-:S02]  /*08c0*/  ISETP.NE.AND P2, PT, R8, RZ, PT ;  /* 0x000000ff0800720c */ /* 0x000fc40003f45270 */
[----:B-1----:R-:W-:Y:S02]  /*08d0*/  SHF.R.S32.HI R0, RZ, 0x1f, R3 ;  /* 0x0000001fff007819 */ /* 0x002fe40000011403 */
[----:B------:R-:W-:Y:S02]  /*08e0*/  ISETP.GE.U32.AND P3, PT, R37, 0x2, PT ;  /* 0x000000022500780c */ /* 0x000fe40003f66070 */
[----:B------:R-:W-:-:S04]  /*08f0*/  LEA.HI R0, R0, R3, RZ, 0x7 ;  /* 0x0000000300007211 */ /* 0x000fc800078f38ff */
[----:B------:R-:W-:Y:S02]  /*0900*/  LOP3.LUT R0, R0, 0xffffff80, RZ, 0xc0, !PT ;  /* 0xffffff8000007812 */ /* 0x000fe400078ec0ff */
[----:B0-----:R-:W-:Y:S02]  /*0910*/  ISETP.NE.OR P0, PT, R6, RZ, !P0 ;  /* 0x000000ff0600720c */ /* 0x001fe40004705670 */
[----:B--2---:R-:W-:Y:S02]  /*0920*/  ISETP.NE.OR P1, PT, R5, RZ, !P1 ;  /* 0x000000ff0500720c */ /* 0x004fe40004f25670 */
[----:B------:R-:W-:Y:S02]  /*0930*/  SHF.R.S32.HI R5, RZ, 0x1f, R2 ;  /* 0x0000001fff057819 */ /* 0x000fe40000011402 */
[----:B---3--:R-:W-:Y:S01]  /*0940*/  R2UR UR43, R4 ;  /* 0x00000000042b72ca */ /* 0x008fe200000e0000 */
[----:B------:R-:W-:Y:S01]  /*0950*/  IMAD.IADD R4, R3, 0x1, -R0 ;  /* 0x0000000103047824 */ /* 0x000fe200078e0a00 */
[----:B------:R-:W-:-:S05]  /*0960*/  LEA.HI R5, R5, R2, RZ, 0x2 ;  /* 0x0000000205057211 */ /* 0x000fca00078f10ff */
[----:B------:R-:W-:Y:S01]  /*0970*/  VOTEU.ALL UP0, P0 ;  /* 0x00000000003f7886 */ /* 0x000fe20000000000 */
[----:B------:R-:W-:Y:S01]  /*0980*/  LOP3.LUT R5, R5, 0xfffffffc, RZ, 0xc0, !PT ;  /* 0xfffffffc05057812 */ /* 0x000fe200078ec0ff */
[----:B------:R-:W-:-:S03]  /*0990*/  VOTEU.ALL UP1, P1 ;  /* 0x00000000003f7886 */ /* 0x000fc60000820000 */
[----:B------:R-:W0:Y:S01]  /*09a0*/  @!UP0 S2UR UR7, SR_CgaCtaId ;  /* 0x00000000000789c3 */ /* 0x000e220000008800 */
[----:B------:R-:W-:Y:S01]  /*09b0*/  @!UP0 UMOV UR6, 0x400 ;  /* 0x0000040000068882 */ /* 0x000fe20000000000 */
[----:B------:R-:W-:-:S04]  /*09c0*/  @!UP0 UIADD3 UR4, -UR4, 0x100000, URZ ;  /* 0x0010000004048890 */ /* 0x000fc8000fffe13f */
[----:B------:R-:W-:Y:S02]  /*09d0*/  @!UP0 USHF.L.U32 UR5, UR4, 0xb, URZ ;  /* 0x0000000b04058899 */ /* 0x000fe4000800063f */
[----:B------:R-:W-:Y:S01]  /*09e0*/  @!UP0 USHF.L.U32 UR4, UR4, 0x1, URZ ;  /* 0x0000000104048899 */ /* 0x000fe2000800063f */
[----:B------:R-:W-:Y:S01]  /*09f0*/  IMAD.IADD R5, R2, 0x1, -R5 ;  /* 0x0000000102057824 */ /* 0x000fe200078e0a05 */
[----:B------:R-:W-:Y:S01]  /*0a00*/  @!UP1 UMOV UR9, 0x400 ;  /* 0x0000040000099882 */ /* 0x000fe20000000000 */
[----:B------:R-:W-:Y:S01]  /*0a10*/  VOTEU.ALL UP2, P1 ;  /* 0x00000000003f7886 */ /* 0x000fe20000840000 */
[----:B------:R-:W-:Y:S01]  /*0a20*/  VOTEU.ALL UP3, P1 ;  /* 0x00000000003f7886 */ /* 0x000fe20000860000 */
[----:B------:R-:W-:Y:S01]  /*0a30*/  VOTEU.ALL UP4, P1 ;  /* 0x00000000003f7886 */ /* 0x000fe20000880000 */
[----:B------:R-:W1:Y:S01]  /*0a40*/  @!UP1 S2UR UR10, SR_CgaCtaId ;  /* 0x00000000000a99c3 */ /* 0x000e620000008800 */
[----:B------:R-:W-:Y:S01]  /*0a50*/  VOTEU.ALL UP5, P1 ;  /* 0x00000000003f7886 */ /* 0x000fe200008a0000 */
[----:B0-----:R-:W-:-:S02]  /*0a60*/  @!UP0 ULEA UR8, UR7, UR6, 0x18 ;  /* 0x0000000607088291 */ /* 0x001fc4000f8ec03f */
[----:B------:R-:W-:-:S04]  /*0a70*/  @!UP1 UIADD3 UR6, -UR11, 0x100000, URZ ;  /* 0x001000000b069890 */ /* 0x000fc8000fffe13f */
[----:B------:R-:W-:Y:S02]  /*0a80*/  @!UP1 USHF.L.U32 UR7, UR6, 0xb, URZ ;  /* 0x0000000b06079899 */ /* 0x000fe4000800063f */
[----:B------:R-:W-:Y:S01]  /*0a90*/  @!UP1 USHF.L.U32 UR6, UR6, 0x1, URZ ;  /* 0x0000000106069899 */ /* 0x000fe2000800063f */
[----:B------:R-:W-:Y:S01]  /*0aa0*/  VOTEU.ALL UP0, P0 ;  /* 0x00000000003f7886 */ /* 0x000fe20000000000 */
[----:B-1----:R-:W-:Y:S01]  /*0ab0*/  @!UP1 ULEA UR9, UR10, UR9, 0x18 ;  /* 0x000000090a099291 */ /* 0x002fe2000f8ec03f */
[----:B------:R-:W-:Y:S02]  /*0ac0*/  VOTEU.ALL UP1, P0 ;  /* 0x00000000003f7886 */ /* 0x000fe40000020000 */
[----:B------:R-:W-:Y:S01]  /*0ad0*/  ULDC.64 UR10, c[0x0][0x598] ;  /* 0x00016600000a7ab9 */ /* 0x000fe20000000a00 */
[----:B------:R-:W-:Y:S01]  /*0ae0*/  ISETP.NE.AND P0, PT, R5, 0x3, PT ;  /* 0x000000030500780c */ /* 0x000fe20003f05270 */
[----:B------:R-:W0:Y:S02]  /*0af0*/  FENCE.VIEW.ASYNC.S ;  /* 0x00000000000073c6 */ /* 0x000e240000000000 */
[----:B0-----:R0:W1:Y:S01]  /*0b00*/  @!UP0 SYNCS.EXCH.64 URZ, [UR8+0x300], UR4 ;  /* 0x00030004083f85b2 */ /* 0x0010620008000100 */
[----:B------:R-:W-:-:S02]  /*0b10*/  ISETP.NE.U32.AND P1, PT, RZ, UR10, PT ;  /* 0x0000000aff007c0c */ /* 0x000fc4000bf25070 */
[----:B------:R-:W-:Y:S02]  /*0b20*/  ISETP.EQ.OR P0, PT, R5, RZ, !P0 ;  /* 0x000000ff0500720c */ /* 0x000fe40004702670 */
[----:B------:R-:W-:Y:S02]  /*0b30*/  ISETP.NE.AND.EX P1, PT, RZ, UR11, PT, P1 ;  /* 0x0000000bff007c0c */ /* 0x000fe4000bf25310 */
[----:B------:R-:W-:-:S04]  /*0b40*/  ISETP.EQ.AND P0, PT, R8, RZ, P0 ;  /* 0x000000ff0800720c */ /* 0x000fc80000702270 */
[----:B------:R-:W-:-:S04]  /*0b50*/  SEL R18, RZ, 0x1, !P0 ;  /* 0x00000001ff127807 */ /* 0x000fc80004000000 */
[----:B------:R-:W-:Y:S01]  /*0b60*/  SEL R18, R18, 0x2, P3 ;  /* 0x0000000212127807 */ /* 0x000fe20001800000 */
[----:B------:R0:W1:Y:S01]  /*0b70*/  @!UP1 SYNCS.EXCH.64 URZ, [UR8+0x308], UR4 ;  /* 0x00030804083f95b2 */ /* 0x0000620008000100 */
[----:B------:R-:W-:Y:S01]  /*0b80*/  NOP ;  /* 0x0000000000007918 */ /* 0x000fe20000000000 */
[----:B------:R0:W1:Y:S01]  /*0b90*/  @!UP2 SYNCS.EXCH.64 URZ, [UR9+0x2e0], UR6 ;  /* 0x0002e006093fa5b2 */ /* 0x0000620008000100 */
[----:B------:R0:W1:Y:S01]  /*0ba0*/  @!UP3 SYNCS.EXCH.64 URZ, [UR9+0x2e8], UR6 ;  /* 0x0002e806093fb5b2 */ /* 0x0000620008000100 */
[----:B------:R0:W1:Y:S01]  /*0bb0*/  @!UP4 SYNCS.EXCH.64 URZ, [UR9+0x2f0], UR6 ;  /* 0x0002f006093fc5b2 */ /* 0x0000620008000100 */
[----:B------:R0:W1:Y:S01]  /*0bc0*/  @!UP5 SYNCS.EXCH.64 URZ, [UR9+0x2f8], UR6 ;  /* 0x0002f806093fd5b2 */ /* 0x0000620008000100 */
[----:B------:R-:W-:Y:S01]  /*0bd0*/  NOP ;  /* 0x0000000000007918 */ /* 0x000fe20000000000 */
[----:B-1----:R-:W-:Y:S06]  /*0be0*/  BAR.SYNC.DEFER_BLOCKING 0x0 ;  /* 0x0000000000007b1d */ /* 0x002fec0000010000 */
[----:B0-----:R-:W-:Y:S05]  /*0bf0*/  @!P1 BRA `(.L_x_4) ;  /* 0x00000000001c9947 */ /* 0x001fea0003800000 */
[----:B------:R-:W0:Y:S02]  /*0c00*/  LDC.64 R6, c[0x0][0x598] ;  /* 0x00016600ff067b82 */ /* 0x000e240000000a00 */
[----:B0-----:R-:W2:Y:S02]  /*0c10*/  LDG.E.64 R6, desc[UR36][R6.64] ;  /* 0x0000002406067981 */ /* 0x001ea4000c1e1b00 */
[----:B--2---:R-:W-:-:S04]  /*0c20*/  ISETP.NE.U32.AND P0, PT, R6, RZ, PT ;  /* 0x000000ff0600720c */ /* 0x004fc80003f05070 */
[----:B------:R-:W-:-:S13]  /*0c30*/  ISETP.NE.AND.EX P0, PT, R7, RZ, PT, P0 ;  /* 0x000000ff0700720c */ /* 0x000fda0003f05300 */
[----:B------:R-:W-:Y:S05]  /*0c40*/  @!P0 BRA `(.L_x_4) ;  /* 0x0000000000088947 */ /* 0x000fea0003800000 */
[----:B------:R1:W5:Y:S01]  /*0c50*/  LD.E R34, desc[UR36][R6.64] ;  /* 0x0000002406227980 */ /* 0x000362000c101900 */
[----:B------:R-:W-:Y:S05]  /*0c60*/  BRA `(.L_x_5) ;  /* 0x0000000000247947 */ /* 0x000fea0003800000 */
.L_x_4:
[----:B------:R-:W-:Y:S02]  /*0c70*/  ULDC.64 UR4, c[0x0][0x588] ;  /* 0x0001620000047ab9 */ /* 0x000fe40000000a00 */
[----:B------:R-:W-:-:S04]  /*0c80*/  ISETP.NE.U32.AND P0, PT, RZ, UR4, PT ;  /* 0x00000004ff007c0c */ /* 0x000fc8000bf05070 */
[----:B------:R-:W-:-:S13]  /*0c90*/  ISETP.NE.AND.EX P0, PT, RZ, UR5, PT, P0 ;  /* 0x00000005ff007c0c */ /* 0x000fda000bf05300 */
[----:B------:R-:W-:Y:S05]  /*0ca0*/  @!P0 BRA `(.L_x_6) ;  /* 0x00000000000c8947 */ /* 0x000fea0003800000 */
[----:B------:R-:W0:Y:S02]  /*0cb0*/  LDC.64 R34, c[0x0][0x588] ;  /* 0x00016200ff227b82 */ /* 0x000e240000000a00 */
[----:B0-----:R0:W5:Y:S01]  /*0cc0*/  LDG.E R34, desc[UR36][R34.64] ;  /* 0x0000002422227981 */ /* 0x001162000c1e1900 */
[----:B------:R-:W-:Y:S05]  /*0cd0*/  BRA `(.L_x_5) ;  /* 0x0000000000087947 */ /* 0x000fea0003800000 */
.L_x_6:
[----:B------:R-:W-:Y:S02]  /*0ce0*/  ULDC UR4, c[0x0][0x580] ;  /* 0x0001600000047ab9 */ /* 0x000fe40000000800 */
[----:B------:R-:W-:-:S07]  /*0cf0*/  IMAD.U32 R34, RZ, RZ, UR4 ;  /* 0x00000004ff227e24 */ /* 0x000fce000f8e00ff */
.L_x_5:
[----:B------:R-:W-:Y:S02]  /*0d00*/  ULDC.64 UR4, c[0x0][0x5a0] ;  /* 0x0001680000047ab9 */ /* 0x000fe40000000a00 */
[----:B------:R-:W-:-:S04]  /*0d10*/  ISETP.NE.U32.AND P0, PT, RZ, UR4, PT ;  /* 0x00000004ff007c0c */ /* 0x000fc8000bf05070 */
[----:B------:R-:W-:-:S13]  /*0d20*/  ISETP.NE.AND.EX P0, PT, RZ, UR5, PT, P0 ;  /* 0x00000005ff007c0c */ /* 0x000fda000bf05300 */
[----:B------:R-:W-:Y:S05]  /*0d30*/  @!P0 BRA `(.L_x_7) ;  /* 0x00000000001c8947 */ /* 0x000fea0003800000 */
[----:B-1----:R-:W1:Y:S02]  /*0d40*/  LDC.64 R6, c[0x0][0x5a0] ;  /* 0x00016800ff067b82 */ /* 0x002e640000000a00 */
[----:B-1----:R-:W2:Y:S02]  /*0d50*/  LDG.E.64 R6, desc[UR36][R6.64] ;  /* 0x0000002406067981 */ /* 0x002ea4000c1e1b00 */
[----:B--2---:R-:W-:-:S04]  /*0d60*/  ISETP.NE.U32.AND P0, PT, R6, RZ, PT ;  /* 0x000000ff0600720c */ /* 0x004fc80003f05070 */
[----:B------:R-:W-:-:S13]  /*0d70*/  ISETP.NE.AND.EX P0, PT, R7, RZ, PT, P0 ;  /* 0x000000ff0700720c */ /* 0x000fda0003f05300 */
[----:B------:R-:W-:Y:S05]  /*0d80*/  @!P0 BRA `(.L_x_7) ;  /* 0x0000000000088947 */ /* 0x000fea0003800000 */
[----:B0-----:R2:W5:Y:S01]  /*0d90*/  LD.E R35, desc[UR36][R6.64] ;  /* 0x0000002406237980 */ /* 0x001562000c101900 */
[----:B------:R-:W-:Y:S05]  /*0da0*/  BRA `(.L_x_8) ;  /* 0x0000000000247947 */ /* 0x000fea0003800000 */
.L_x_7:
[----:B------:R-:W-:Y:S02]  /*0db0*/  ULDC.64 UR4, c[0x0][0x590] ;  /* 0x0001640000047ab9 */ /* 0x000fe40000000a00 */
[----:B------:R-:W-:-:S04]  /*0dc0*/  ISETP.NE.U32.AND P0, PT, RZ, UR4, PT ;  /* 0x00000004ff007c0c */ /* 0x000fc8000bf05070 */
[----:B------:R-:W-:-:S13]  /*0dd0*/  ISETP.NE.AND.EX P0, PT, RZ, UR5, PT, P0 ;  /* 0x00000005ff007c0c */ /* 0x000fda000bf05300 */
[----:B------:R-:W-:Y:S05]  /*0de0*/  @!P0 BRA `(.L_x_9) ;  /* 0x00000000000c8947 */ /* 0x000fea0003800000 */
[----:B-1----:R-:W0:Y:S02]  /*0df0*/  LDC.64 R6, c[0x0][0x590] ;  /* 0x00016400ff067b82 */ /* 0x002e240000000a00 */
[----:B0-----:R0:W5:Y:S01]  /*0e00*/  LDG.E R35, desc[UR36][R6.64] ;  /* 0x0000002406237981 */ /* 0x001162000c1e1900 */
[----:B------:R-:W-:Y:S05]  /*0e10*/  BRA `(.L_x_8) ;  /* 0x0000000000087947 */ /* 0x000fea0003800000 */
.L_x_9:
[----:B------:R-:W-:Y:S02]  /*0e20*/  ULDC UR4, c[0x0][0x584] ;  /* 0x0001610000047ab9 */ /* 0x000fe40000000800 */
[----:B0-----:R-:W-:-:S07]  /*0e30*/  IMAD.U32 R35, RZ, RZ, UR4 ;  /* 0x00000004ff237e24 */ /* 0x001fce000f8e00ff */
.L_x_8:
[----:B------:R-:W3:Y:S01]  /*0e40*/  LDC R23, c[0x0][0x65c] ;  /* 0x00019700ff177b82 */ /* 0x000ee20000000800 */
[----:B------:R-:W4:Y:S01]  /*0e50*/  S2R R14, SR_CTAID.Y ;  /* 0x00000000000e7919 */ /* 0x000f220000002600 */
[----:B------:R-:W-:Y:S01]  /*0e60*/  ULDC UR6, c[0x0][0x28c] ;  /* 0x0000a30000067ab9 */ /* 0x000fe20000000800 */
[----:B------:R-:W-:Y:S01]  /*0e70*/  ISETP.NE.AND P0, PT, R8, 0x2, PT ;  /* 0x000000020800780c */ /* 0x000fe20003f05270 */
[----:B------:R-:W-:Y:S01]  /*0e80*/  UIADD3 UR6, UR6, 0x3f, URZ ;  /* 0x0000003f06067890 */ /* 0x000fe2000fffe03f */
[----:B012---:R-:W0:Y:S01]  /*0e90*/  S2R R6, SR_CTAID.X ;  /* 0x0000000000067919 */ /* 0x007e220000002500 */
[----:B------:R-:W-:Y:S01]  /*0ea0*/  UMOV UR38, URZ ;  /* 0x0000003f00267c82 */ /* 0x000fe20008000000 */
[----:B------:R-:W-:Y:S01]  /*0eb0*/  UMOV UR39, URZ ;  /* 0x0000003f00277c82 */ /* 0x000fe20008000000 */
[----:B------:R-:W-:Y:S01]  /*0ec0*/  USHF.R.S32.HI UR7, URZ, 0x1f, UR6 ;  /* 0x0000001f3f077899 */ /* 0x000fe20008011406 */
[----:B------:R-:W-:-:S03]  /*0ed0*/  ULDC.64 UR8, c[0x0][0x650] ;  /* 0x0001940000087ab9 */ /* 0x000fc60000000a00 */
[----:B------:R-:W-:-:S04]  /*0ee0*/  ULEA.HI UR7, UR7, UR6, URZ, 0x6 ;  /* 0x0000000607077291 */ /* 0x000fc8000f8f303f */
[----:B------:R-:W-:Y:S01]  /*0ef0*/  USHF.R.S32.HI UR40, URZ, 0x6, UR7 ;  /* 0x000000063f287899 */ /* 0x000fe20008011407 */
[----:B---3--:R-:W-:-:S04]  /*0f00*/  ISETP.NE.AND P1, PT, R23, 0x1, PT ;  /* 0x000000011700780c */ /* 0x008fc80003f25270 */
[----:B------:R-:W-:-:S09]  /*0f10*/  P2R R0, PR, RZ, 0x2 ;  /* 0x00000002ff007803 */ /* 0x000fd20000000000 */
[----:B------:R-:W0:Y:S01]  /*0f20*/  @P1 LDC R7, c[0x0][0x10] ;  /* 0x00000400ff071b82 */ /* 0x000e220000000800 */
[----:B----4-:R-:W-:Y:S02]  /*0f30*/  @P1 IMAD.MOV.U32 R8, RZ, RZ, R14 ;  /* 0x000000ffff081224 */ /* 0x010fe400078e000e */
[----:B------:R-:W-:Y:S02]  /*0f40*/  @P1 IMAD.MOV.U32 R9, RZ, RZ, RZ ;  /* 0x000000ffff091224 */ /* 0x000fe400078e00ff */
[----:B------:R-:W-:-:S03]  /*0f50*/  @P1 IMAD.MOV.U32 R19, RZ, RZ, RZ ;  /* 0x000000ffff131224 */ /* 0x000fc600078e00ff */
[----:B------:R-:W1:Y:S01]  /*0f60*/  @!P1 LDC R11, c[0x0][0xc] ;  /* 0x00000300ff0b9b82 */ /* 0x000e620000000800 */
[----:B------:R-:W-:Y:S01]  /*0f70*/  ULDC UR4, c[0x0][0xc] ;  /* 0x0000030000047ab9 */ /* 0x000fe20000000800 */
[----:B------:R-:W-:Y:S02]  /*0f80*/  ULDC UR5, c[0x0][0x10] ;  /* 0x0000040000057ab9 */ /* 0x000fe40000000800 */
[----:B------:R-:W-:-:S04]  /*0f90*/  UIMAD.WIDE.U32 UR4, UR4, UR5, URZ ;  /* 0x00000005040472a5 */ /* 0x000fc8000f8e003f */
[----:B------:R-:W2:Y:S01]  /*0fa0*/  LDC R16, c[0x0][0x14] ;  /* 0x00000500ff107b82 */ /* 0x000ea20000000800 */
[----:B0-----:R-:W-:-:S04]  /*0fb0*/  @P1 IMAD.WIDE.U32 R8, R6, R7, R8 ;  /* 0x0000000706081225 */ /* 0x001fc800078e0008 */
[----:B------:R-:W-:Y:S02]  /*0fc0*/  IMAD.MOV.U32 R7, RZ, RZ, RZ ;  /* 0x000000ffff077224 */ /* 0x000fe400078e00ff */
[----:B------:R-:W-:Y:S02]  /*0fd0*/  @P1 IMAD.IADD R19, R9, 0x1, R19 ;  /* 0x0000000109131824 */ /* 0x000fe400078e0213 */
[----:B------:R-:W-:Y:S02]  /*0fe0*/  @P1 IMAD.MOV.U32 R22, RZ, RZ, R8 ;  /* 0x000000ffff161224 */ /* 0x000fe400078e0008 */
[----:B-1----:R-:W-:-:S04]  /*0ff0*/  @!P1 IMAD.WIDE.U32 R8, R11, R14, R6 ;  /* 0x0000000e0b089225 */ /* 0x002fc800078e0006 */
[----:B------:R-:W-:Y:S02]  /*1000*/  @!P1 IMAD.MOV.U32 R22, RZ, RZ, R8 ;  /* 0x000000ffff169224 */ /* 0x000fe400078e0008 */
[C---:B--2---:R-:W-:Y:S02]  /*1010*/  IMAD R11, R16.reuse, UR5, RZ ;  /* 0x00000005100b7c24 */ /* 0x044fe4000f8e02ff */
[----:B------:R-:W-:-:S04]  /*1020*/  IMAD.WIDE.U32 R16, R16, UR4, RZ ;  /* 0x0000000410107c25 */ /* 0x000fc8000f8e00ff */
[----:B------:R-:W-:Y:S02]  /*1030*/  @!P1 IMAD.MOV.U32 R19, RZ, RZ, R9 ;  /* 0x000000ffff139224 */ /* 0x000fe400078e0009 */
[----:B------:R-:W-:Y:S01]  /*1040*/  IMAD.IADD R0, R17, 0x1, R11 ;  /* 0x0000000111007824 */ /* 0x000fe200078e020b */
[----:B------:R-:W-:Y:S06]  /*1050*/  @P0 BRA `(.L_x_10) ;  /* 0x0000000000280947 */ /* 0x000fec0003800000 */
[----:B------:R-:W-:Y:S01]  /*1060*/  UIMAD.WIDE.U32 UR4, UR40, 0x6c16c16d, URZ ;  /* 0x6c16c16d280478a5 */ /* 0x000fe2000f8e003f */
[----:B------:R-:W-:Y:S01]  /*1070*/  IADD3 R22, P0, R22, R16, RZ ;  /* 0x0000001016167210 */ /* 0x000fe20007f1e0ff */
[----:B------:R-:W-:Y:S02]  /*1080*/  UISETP.GE.U32.AND UP0, UPT, UR40, 0x2d, UPT ;  /* 0x0000002d2800788c */ /* 0x000fe4000bf06070 */
[----:B------:R-:W-:Y:S02]  /*1090*/  UIADD3 UR4, -UR5, UR40, URZ ;  /* 0x0000002805047290 */ /* 0x000fe4000fffe13f */
[----:B------:R-:W-:Y:S01]  /*10a0*/  IMAD.X R19, R0, 0x1, R19, P0 ;  /* 0x0000000100137824 */ /* 0x000fe200000e0613 */
[----:B------:R-:W-:Y:S01]  /*10b0*/  UMOV UR39, URZ ;  /* 0x0000003f00277c82 */ /* 0x000fe20008000000 */
[----:B------:R-:W-:-:S04]  /*10c0*/  ULEA.HI UR4, UR4, UR5, URZ, 0x1f ;  /* 0x0000000504047291 */ /* 0x000fc8000f8ff83f */
[----:B------:R-:W-:-:S04]  /*10d0*/  USHF.R.U32.HI UR4, URZ, 0x5, UR4 ;  /* 0x000000053f047899 */ /* 0x000fc80008011604 */
[----:B------:R-:W-:Y:S02]  /*10e0*/  @UP0 ULOP3.LUT UR39, UR4, 0x1, URZ, 0xc0, !UPT ;  /* 0x0000000104270892 */ /* 0x000fe4000f8ec03f */
[----:B------:R-:W-:-:S12]  /*10f0*/  UIMAD UR38, UR4, -0x2d, UR40 ;  /* 0xffffffd3042678a4 */ /* 0x000fd8000f8e0228 */
.L_x_10:
[----:B------:R-:W-:Y:S01]  /*1100*/  ISETP.GE.U32.AND P0, PT, R22, UR8, PT ;  /* 0x0000000816007c0c */ /* 0x000fe2000bf06070 */
[----:B------:R-:W-:Y:S01]  /*1110*/  IMAD.MOV.U32 R33, RZ, RZ, -0x1 ;  /* 0xffffffffff217424 */ /* 0x000fe200078e00ff */
[----:B------:R-:W-:Y:S01]  /*1120*/  PRMT R8, RZ, 0x7610, R8 ;  /* 0x00007610ff087816 */ /* 0x000fe20000000008 */
[----:B------:R-:W-:Y:S01]  /*1130*/  IMAD.MOV.U32 R32, RZ, RZ, -0x1 ;  /* 0xffffffffff207424 */ /* 0x000fe200078e00ff */
[----:B------:R-:W-:Y:S01]  /*1140*/  ISETP.GE.U32.AND.EX P0, PT, R19, UR9, PT, P0 ;  /* 0x0000000913007c0c */ /* 0x000fe2000bf06100 */
[----:B------:R-:W-:-:S12]  /*1150*/  IMAD.MOV.U32 R2, RZ, RZ, -0x1 ;  /* 0xffffffffff027424 */ /* 0x000fd800078e00ff */
[----:B------:R-:W-:Y:S05]  /*1160*/  @P0 BRA `(.L_x_11) ;  /* 0x0000000400600947 */ /* 0x000fea0003800000 */
[----:B------:R-:W0:Y:S01]  /*1170*/  LDC.64 R20, c[0x0][0x628] ;  /* 0x00018a00ff147b82 */ /* 0x000e220000000a00 */
[----:B------:R-:W-:Y:S02]  /*1180*/  IMAD.MOV.U32 R8, RZ, RZ, R22 ;  /* 0x000000ffff087224 */ /* 0x000fe400078e0016 */
[----:B------:R-:W-:-:S05]  /*1190*/  IMAD.MOV.U32 R9, RZ, RZ, R19 ;  /* 0x000000ffff097224 */ /* 0x000fca00078e0013 */
[----:B------:R-:W1:Y:S08]  /*11a0*/  LDC R2, c[0x0][0x630] ;  /* 0x00018c00ff027b82 */ /* 0x000e700000000800 */
[----:B------:R-:W2:Y:S01]  /*11b0*/  LDC.64 R24, c[0x0][0x620] ;  /* 0x00018800ff187b82 */ /* 0x000ea20000000a00 */
[----:B0-----:R-:W-:-:S04]  /*11c0*/  ISETP.NE.U32.AND P0, PT, R20, RZ, PT ;  /* 0x000000ff1400720c */ /* 0x001fc80003f05070 */
[----:B------:R-:W-:-:S13]  /*11d0*/  ISETP.NE.AND.EX P0, PT, R21, RZ, PT, P0 ;  /* 0x000000ff1500720c */ /* 0x000fda0003f05300 */
[----:B-12---:R-:W-:Y:S05]  /*11e0*/  @!P0 BRA `(.L_x_12) ;  /* 0x0000000000288947 */ /* 0x006fea0003800000 */
[----:B------:R-:W0:Y:S02]  /*11f0*/  LDC R13, c[0x0][0x634] ;  /* 0x00018d00ff0d7b82 */ /* 0x000e240000000800 */
[----:B0-----:R-:W-:-:S05]  /*1200*/  IADD3 R13, P0, R22, R13, RZ ;  /* 0x0000000d160d7210 */ /* 0x001fca0007f1e0ff */
[----:B------:R-:W-:-:S04]  /*1210*/  IMAD.X R15, RZ, RZ, R19, P0 ;  /* 0x000000ffff0f7224 */ /* 0x000fc800000e0613 */
[----:B------:R-:W-:-:S04]  /*1220*/  IMAD.WIDE.U32 R8, R15, R20, RZ ;  /* 0x000000140f087225 */ /* 0x000fc800078e00ff */
[----:B------:R-:W-:-:S04]  /*1230*/  IMAD.WIDE.U32 R10, P0, R13, R21, R8 ;  /* 0x000000150d0a7225 */ /* 0x000fc80007800008 */
[----:B------:R-:W-:-:S04]  /*1240*/  IMAD.WIDE.U32 R8, R13, R20, RZ ;  /* 0x000000140d087225 */ /* 0x000fc800078e00ff */
[----:B------:R-:W-:Y:S01]  /*1250*/  IMAD.X R13, RZ, RZ, RZ, P0 ;  /* 0x000000ffff0d7224 */ /* 0x000fe200000e06ff */
[----:B------:R-:W-:Y:S01]  /*1260*/  IADD3 RZ, P0, R9, R10, RZ ;  /* 0x0000000a09ff7210 */ /* 0x000fe20007f1e0ff */
[----:B------:R-:W-:-:S04]  /*1270*/  IMAD.MOV.U32 R12, RZ, RZ, R11 ;  /* 0x000000ffff0c7224 */ /* 0x000fc800078e000b */
[----:B------:R-:W-:-:S08]  /*1280*/  IMAD.WIDE.U32.X R8, R15, R21, R12, P0 ;  /* 0x000000150f087225 */ /* 0x000fd000000e040c */
.L_x_12:
[-CC-:B------:R-:W-:Y:S01]  /*1290*/  SHF.R.U64 R36, R8, R2.reuse, R9.reuse ;  /* 0x0000000208247219 */ /* 0x180fe20000001209 */
[----:B------:R-:W0:Y:S01]  /*12a0*/  LDC R12, c[0x0][0x618] ;  /* 0x00018600ff0c7b82 */ /* 0x000e220000000800 */
[----:B------:R-:W-:Y:S01]  /*12b0*/  SHF.R.U32.HI R7, RZ, R2, R9 ;  /* 0x00000002ff077219 */ /* 0x000fe20000011609 */
[----:B------:R-:W-:Y:S01]  /*12c0*/  IMAD.MOV.U32 R8, RZ, RZ, R22 ;  /* 0x000000ffff087224 */ /* 0x000fe200078e0016 */
[----:B------:R-:W-:Y:S01]  /*12d0*/  IADD3 R11, P0, RZ, -R36, RZ ;  /* 0x80000024ff0b7210 */ /* 0x000fe20007f1e0ff */
[----:B------:R-:W-:Y:S01]  /*12e0*/  IMAD.MOV.U32 R9, RZ, RZ, R19 ;  /* 0x000000ffff097224 */ /* 0x000fe200078e0013 */
[----:B------:R-:W-:Y:S01]  /*12f0*/  I2FP.F32.U32 R2, R6 ;  /* 0x0000000600027245 */ /* 0x000fe20000201000 */
[----:B------:R-:W-:Y:S02]  /*1300*/  ULDC UR4, c[0x0][0x150] ;  /* 0x0000540000047ab9 */ /* 0x000fe40000000800 */
[----:B------:R-:W1:Y:S01]  /*1310*/  LDC.64 R28, c[0x0][0x640] ;  /* 0x00019000ff1c7b82 */ /* 0x000e620000000a00 */
[----:B------:R-:W-:-:S02]  /*1320*/  IMAD.X R13, RZ, RZ, ~R7, P0 ;  /* 0x000000ffff0d7224 */ /* 0x000fc400000e0e07 */
[----:B------:R-:W-:Y:S01]  /*1330*/  FMUL R2, R2, UR4 ;  /* 0x0000000402027c20 */ /* 0x000fe20008400000 */
[----:B------:R-:W-:Y:S01]  /*1340*/  IMAD.WIDE.U32 R8, R11, R24, R8 ;  /* 0x000000180b087225 */ /* 0x000fe200078e0008 */
[----:B------:R-:W-:-:S03]  /*1350*/  ULDC UR4, c[0x0][0x154] ;  /* 0x0000550000047ab9 */ /* 0x000fc60000000800 */
[----:B------:R-:W-:Y:S01]  /*1360*/  IMAD R10, R13, R24, RZ ;  /* 0x000000180d0a7224 */ /* 0x000fe200078e02ff */
[----:B------:R-:W2:Y:S01]  /*1370*/  LDC R7, c[0x0][0x144] ;  /* 0x00005100ff077b82 */ /* 0x000ea20000000800 */
[----:B------:R-:W3:Y:S02]  /*1380*/  F2I.U32.TRUNC.NTZ R2, R2 ;  /* 0x0000000200027305 */ /* 0x000ee4000020f000 */
[----:B------:R-:W-:-:S04]  /*1390*/  IMAD R11, R11, R25, R10 ;  /* 0x000000190b0b7224 */ /* 0x000fc800078e020a */
[----:B------:R-:W-:Y:S01]  /*13a0*/  IMAD.IADD R9, R9, 0x1, R11 ;  /* 0x0000000109097824 */ /* 0x000fe200078e020b */
[----:B------:R-:W4:Y:S01]  /*13b0*/  LDC R24, c[0x0][0x608] ;  /* 0x00018200ff187b82 */ /* 0x000f220000000800 */
[----:B------:R-:W-:-:S03]  /*13c0*/  IMAD.MOV.U32 R11, RZ, RZ, -0x1 ;  /* 0xffffffffff0b7424 */ /* 0x000fc600078e00ff */
[--C-:B0-----:R-:W-:Y:S02]  /*13d0*/  SHF.R.U64 R20, R8, R12, R9.reuse ;  /* 0x0000000c08147219 */ /* 0x101fe40000001209 */
[----:B------:R-:W-:Y:S02]  /*13e0*/  I2FP.F32.U32 R8, R14 ;  /* 0x0000000e00087245 */ /* 0x000fe40000201000 */
[----:B------:R-:W0:Y:S01]  /*13f0*/  LDC R26, c[0x0][0x658] ;  /* 0x00019600ff1a7b82 */ /* 0x000e220000000800 */
[----:B-1----:R-:W-:Y:S01]  /*1400*/  ISETP.NE.U32.AND P0, PT, R28, RZ, PT ;  /* 0x000000ff1c00720c */ /* 0x002fe20003f05070 */
[----:B---3--:R-:W-:Y:S02]  /*1410*/  IMAD.MOV R10, RZ, RZ, -R2 ;  /* 0x000000ffff0a7224 */ /* 0x008fe400078e0a02 */
[----:B------:R-:W-:Y:S01]  /*1420*/  FMUL R8, R8, UR4 ;  /* 0x0000000408087c20 */ /* 0x000fe20008400000 */
[----:B------:R-:W-:Y:S02]  /*1430*/  SHF.R.U32.HI R9, RZ, R12, R9 ;  /* 0x0000000cff097219 */ /* 0x000fe40000011609 */
[----:B------:R-:W-:Y:S01]  /*1440*/  ISETP.NE.AND.EX P0, PT, R29, RZ, PT, P0 ;  /* 0x000000ff1d00720c */ /* 0x000fe20003f05300 */
[----:B------:R1:W3:Y:S01]  /*1450*/  F2I.U32.TRUNC.NTZ R15, R8 ;  /* 0x00000008000f7305 */ /* 0x0002e2000020f000 */
[----:B------:R-:W1:Y:S01]  /*1460*/  LDC R21, c[0x0][0x148] ;  /* 0x00005200ff157b82 */ /* 0x000e620000000800 */
[----:B--2---:R-:W-:-:S07]  /*1470*/  IMAD R2, R7, R10, R6 ;  /* 0x0000000a07027224 */ /* 0x004fce00078e0206 */
[----:B------:R-:W2:Y:S01]  /*1480*/  LDC R33, c[0x0][0x600] ;  /* 0x00018000ff217b82 */ /* 0x000ea20000000800 */
[-CC-:B----4-:R-:W-:Y:S02]  /*1490*/  SHF.R.U64 R32, R20, R24.reuse, R9.reuse ;  /* 0x0000001814207219 */ /* 0x190fe40000001209 */
[----:B------:R-:W-:Y:S01]  /*14a0*/  SHF.R.U32.HI R7, RZ, R24, R9 ;  /* 0x00000018ff077219 */ /* 0x000fe20000011609 */
[----:B------:R-:W-:-:S04]  /*14b0*/  IMAD.MOV.U32 R9, RZ, RZ, 0x1 ;  /* 0x00000001ff097424 */ /* 0x000fc800078e00ff */
[----:B------:R-:W4:Y:S01]  /*14c0*/  LDC R27, c[0x0][0x648] ;  /* 0x00019200ff1b7b82 */ /* 0x000f220000000800 */
[-C--:B0-----:R-:W-:Y:S02]  /*14d0*/  SHF.L.U32 R6, R11, R26.reuse, RZ ;  /* 0x0000001a0b067219 */ /* 0x081fe400000006ff */
[--C-:B------:R-:W-:Y:S02]  /*14e0*/  SHF.R.U64 R24, R32, R26, R7.reuse ;  /* 0x0000001a20187219 */ /* 0x100fe40000001207 */
[----:B------:R-:W-:Y:S02]  /*14f0*/  LOP3.LUT R13, RZ, R6, RZ, 0x33, !PT ;  /* 0x00000006ff0d7212 */ /* 0x000fe400078e33ff */
[-C--:B------:R-:W-:Y:S01]  /*1500*/  SHF.R.U32.HI R7, RZ, R26.reuse, R7 ;  /* 0x0000001aff077219 */ /* 0x080fe20000011607 */
[----:B------:R-:W0:Y:S01]  /*1510*/  LDC R31, c[0x0][0x638] ;  /* 0x00018e00ff1f7b82 */ /* 0x000e220000000800 */
[----:B------:R-:W-:Y:S01]  /*1520*/  SHF.L.U32 R12, R9, R26, RZ ;  /* 0x0000001a090c7219 */ /* 0x000fe200000006ff */
[----:B------:R-:W-:-:S06]  /*1530*/  IMAD.MOV.U32 R6, RZ, RZ, R24 ;  /* 0x000000ffff067224 */ /* 0x000fcc00078e0018 */
[----:B------:R-:W0:Y:S01]  /*1540*/  LDC R30, c[0x0][0x610] ;  /* 0x00018400ff1e7b82 */ /* 0x000e220000000800 */
[----:B-1-3--:R-:W-:Y:S05]  /*1550*/  @!P0 BRA `(.L_x_13) ;  /* 0x0000000000288947 */ /* 0x00afea0003800000 */
[----:B------:R-:W1:Y:S02]  /*1560*/  LDC R11, c[0x0][0x64c] ;  /* 0x00019300ff0b7b82 */ /* 0x000e640000000800 */
[----:B-1----:R-:W-:-:S05]  /*1570*/  IADD3 R11, P0, R24, R11, RZ ;  /* 0x0000000b180b7210 */ /* 0x002fca0007f1e0ff */
        /* <DEDUP_REMOVED lines=8> */
.L_x_13:
[----:B----4-:R-:W-:Y:S01]  /*1600*/  SHF.R.U64 R6, R6, R27, R7 ;  /* 0x0000001b06067219 */ /* 0x010fe20000001207 */
[----:B--2---:R-:W-:Y:S01]  /*1610*/  VIADD R7, R33, 0xffffffff ;  /* 0xffffffff21077836 */ /* 0x004fe20000000000 */
[----:B------:R-:W-:Y:S01]  /*1620*/  LOP3.LUT R13, R32, R13, RZ, 0xc0, !PT ;  /* 0x0000000d200d7212 */ /* 0x000fe200078ec0ff */
[----:B------:R-:W-:Y:S02]  /*1630*/  IMAD.MOV R15, RZ, RZ, -R15 ;  /* 0x000000ffff0f7224 */ /* 0x000fe400078e0a0f */
[----:B------:R-:W-:Y:S01]  /*1640*/  IMAD.MOV R8, RZ, RZ, -R6 ;  /* 0x000000ffff087224 */ /* 0x000fe200078e0a06 */
[----:B------:R-:W-:Y:S01]  /*1650*/  LOP3.LUT R7, R20, R7, RZ, 0xc0, !PT ;  /* 0x0000000714077212 */ /* 0x000fe200078ec0ff */
[----:B------:R-:W-:Y:S02]  /*1660*/  IMAD R13, R12, R6, R13 ;  /* 0x000000060c0d7224 */ /* 0x000fe400078e020d */
[----:B------:R-:W-:Y:S02]  /*1670*/  @P1 IMAD R2, R21, R15, R14 ;  /* 0x0000000f15021224 */ /* 0x000fe400078e020e */
[----:B0-----:R-:W-:-:S02]  /*1680*/  IMAD R6, R8, R31, R24 ;  /* 0x0000001f08067224 */ /* 0x001fc400078e0218 */
[----:B------:R-:W-:Y:S02]  /*1690*/  IMAD R2, R13, R30, R2 ;  /* 0x0000001e0d027224 */ /* 0x000fe400078e0202 */
[----:B------:R-:W-:Y:S02]  /*16a0*/  IMAD R33, R6, R33, R7 ;  /* 0x0000002106217224 */ /* 0x000fe400078e0207 */
[----:B------:R-:W-:-:S03]  /*16b0*/  IMAD.MOV.U32 R8, RZ, RZ, 0x1 ;  /* 0x00000001ff087424 */ /* 0x000fc600078e00ff */
[----:B------:R-:W-:Y:S02]  /*16c0*/  SEL R32, R33, R2, !P1 ;  /* 0x0000000221207207 */ /* 0x000fe40004800000 */
[----:B------:R-:W-:Y:S01]  /*16d0*/  SEL R33, R2, R33, !P1 ;  /* 0x0000002102217207 */ /* 0x000fe20004800000 */
[----:B------:R-:W-:-:S07]  /*16e0*/  IMAD.MOV.U32 R2, RZ, RZ, R36 ;  /* 0x000000ffff027224 */ /* 0x000fce00078e0024 */
.L_x_11:
[----:B------:R-:W-:Y:S05]  /*16f0*/  @!P2 BRA `(.L_x_14) ;  /* 0x0000001c0040a947 */ /* 0x000fea0003800000 */
[----:B------:R-:W-:-:S13]  /*1700*/  ISETP.GT.U32.AND P0, PT, R37, 0x1, PT ;  /* 0x000000012500780c */ /* 0x000fda0003f04070 */
[----:B------:R-:W-:Y:S05]  /*1710*/  @P0 EXIT ;  /* 0x000000000000094d */ /* 0x000fea0003800000 */
.L_x_15:
[----:B------:R-:W-:-:S08]  /*1720*/  NOP ;  /* 0x0000000000007918 */ /* 0x000fd00000000000 */
[----:B------:R-:W0:Y:S02]  /*1730*/  USETMAXREG.TRY_ALLOC.CTAPOOL UP0, 0xe8 ;  /* 0x000000e8000079c8 */ /* 0x000e240008000600 */
[----:B0-----:R-:W-:-:S13]  /*1740*/  PLOP3.LUT P0, PT, PT, PT, UP0, 0x80, 0x0 ;  /* 0x000000000000781c */ /* 0x001fda0003f0f008 */
[----:B------:R-:W-:Y:S05]  /*1750*/  @!P0 BRA `(.L_x_15) ;  /* 0xfffffffc00f08947 */ /* 0x000fea000383ffff */
[----:B------:R-:W-:-:S13]  /*1760*/  LOP3.LUT P0, RZ, R8, 0xff, RZ, 0xc0, !PT ;  /* 0x000000ff08ff7812 */ /* 0x000fda000780c0ff */
[----:B------:R-:W-:Y:S05]  /*1770*/  @!P0 EXIT ;  /* 0x000000000000894d */ /* 0x000fea0003800000 */
[----:B------:R-:W-:Y:S01]  /*1780*/  SHF.R.S32.HI R3, RZ, 0x1f, R4 ;  /* 0x0000001fff037819 */ /* 0x000fe20000011404 */
[----:B------:R-:W0:Y:S01]  /*1790*/  S2UR UR4, SR_CgaCtaId ;  /* 0x00000000000479c3 */ /* 0x000e220000008800 */
[----:B------:R-:W-:Y:S01]  /*17a0*/  UMOV UR41, 0x400 ;  /* 0x0000040000297882 */ /* 0x000fe20000000000 */
[----:B------:R-:W-:Y:S01]  /*17b0*/  UISETP.LT.AND UP0, UPT, UR40, 0x1, UPT ;  /* 0x000000012800788c */ /* 0x000fe2000bf01270 */
[CC--:B------:R-:W-:Y:S01]  /*17c0*/  LEA.HI R5, R3.reuse, R4.reuse, RZ, 0x2 ;  /* 0x0000000403057211 */ /* 0x0c0fe200078f10ff */
[----:B------:R-:W-:Y:S01]  /*17d0*/  UIADD3 UR5, UR43, -0x1, URZ ;  /* 0xffffffff2b057890 */ /* 0x000fe2000fffe03f */
[----:B------:R-:W-:Y:S01]  /*17e0*/  LEA.HI R3, R3, R4, RZ, 0x5 ;  /* 0x0000000403037211 */ /* 0x000fe200078f28ff */
[----:B------:R-:W-:Y:S01]  /*17f0*/  USEL UR42, UR40, 0x1, UP0 ;  /* 0x00000001282a7887 */ /* 0x000fe20008000000 */
[--C-:B------:R-:W-:Y:S01]  /*1800*/  SHF.R.S32.HI R36, RZ, 0x2, R5.reuse ;  /* 0x00000002ff247819 */ /* 0x100fe20000011405 */
[----:B------:R-:W1:Y:S01]  /*1810*/  LDC R42, c[0x0][0x658] ;  /* 0x00019600ff2a7b82 */ /* 0x000e620000000800 */
[----:B------:R-:W-:Y:S01]  /*1820*/  SHF.R.S32.HI R7, RZ, 0x1f, R5 ;  /* 0x0000001fff077819 */ /* 0x000fe20000011405 */
[----:B------:R-:W-:Y:S01]  /*1830*/  UISETP.NE.AND UP0, UPT, UR5, URZ, UPT ;  /* 0x0000003f0500728c */ /* 0x000fe2000bf05270 */
[----:B------:R-:W-:Y:S01]  /*1840*/  LOP3.LUT R5, R5, 0xfffffffc, RZ, 0xc0, !PT ;  /* 0xfffffffc05057812 */ /* 0x000fe200078ec0ff */
[----:B------:R-:W-:Y:S01]  /*1850*/  ULDC UR8, c[0x0][0x284] ;  /* 0x0000a10000087ab9 */ /* 0x000fe20000000800 */
[----:B------:R-:W-:Y:S01]  /*1860*/  LEA.HI R7, R7, R36, RZ, 0x3 ;  /* 0x0000002407077211 */ /* 0x000fe200078f18ff */
[----:B------:R-:W-:Y:S01]  /*1870*/  USEL UR7, URZ, 0x1, UP0 ;  /* 0x000000013f077887 */ /* 0x000fe20008000000 */
[----:B------:R-:W-:Y:S01]  /*1880*/  SHF.R.S32.HI R3, RZ, 0x5, R3 ;  /* 0x00000005ff037819 */ /* 0x000fe20000011403 */
[----:B------:R-:W-:Y:S01]  /*1890*/  IMAD.IADD R5, R4, 0x1, -R5 ;  /* 0x0000000104057824 */ /* 0x000fe200078e0a05 */
[----:B------:R-:W-:Y:S01]  /*18a0*/  LOP3.LUT R7, R7, 0xfffffff8, RZ, 0xc0, !PT ;  /* 0xfffffff807077812 */ /* 0x000fe200078ec0ff */
[----:B------:R-:W2:Y:S01]  /*18b0*/  LDC.64 R40, c[0x0][0x5c8] ;  /* 0x00017200ff287b82 */ /* 0x000ea20000000a00 */
[----:B------:R-:W-:Y:S01]  /*18c0*/  SHF.L.U64.HI R44, R16, 0x1, R0 ;  /* 0x00000001102c7819 */ /* 0x000fe20000010200 */
[----:B------:R-:W-:Y:S01]  /*18d0*/  IMAD.SHL.U32 R38, R5, 0x2, RZ ;  /* 0x0000000205267824 */ /* 0x000fe200078e00ff */
[----:B------:R-:W-:Y:S01]  /*18e0*/  LOP3.LUT R49, R18, 0x1, RZ, 0xfc, !PT ;  /* 0x0000000112317812 */ /* 0x000fe200078efcff */
[----:B------:R-:W-:Y:S01]  /*18f0*/  IMAD.IADD R36, R36, 0x1, -R7 ;  /* 0x0000000124247824 */ /* 0x000fe200078e0a07 */
[----:B------:R-:W-:Y:S01]  /*1900*/  USHF.L.U32 UR47, UR40, 0x1, URZ ;  /* 0x00000001282f7899 */ /* 0x000fe2000800063f */
[----:B------:R-:W-:Y:S01]  /*1910*/  IMAD.MOV.U32 R7, RZ, RZ, 0x1 ;  /* 0x00000001ff077424 */ /* 0x000fe200078e00ff */
[----:B0-----:R-:W-:Y:S01]  /*1920*/  ULEA UR41, UR4, UR41, 0x18 ;  /* 0x0000002904297291 */ /* 0x001fe2000f8ec03f */
[----:B------:R-:W0:Y:S01]  /*1930*/  LDC R4, c[0x0][0x288] ;  /* 0x0000a200ff047b82 */ /* 0x000e220000000800 */
[--C-:B------:R-:W-:Y:S01]  /*1940*/  SHF.R.S32.HI R37, RZ, 0x1f, R36.reuse ;  /* 0x0000001fff257819 */ /* 0x100fe20000011424 */
[C-C-:B------:R-:W-:Y:S01]  /*1950*/  IMAD R47, R3.reuse, -0x10, -R36.reuse ;  /* 0xfffffff0032f7824 */ /* 0x140fe200078e0a24 */
[----:B------:R-:W-:Y:S01]  /*1960*/  USHF.L.U32 UR4, UR5, 0x3, URZ ;  /* 0x0000000305047899 */ /* 0x000fe2000800063f */
[----:B------:R-:W-:Y:S01]  /*1970*/  IMAD.U32 R50, RZ, RZ, UR7 ;  /* 0x00000007ff327e24 */ /* 0x000fe2000f8e00ff */
[----:B------:R-:W-:Y:S01]  /*1980*/  UIADD3 UR5, UR41, 0x2d400, URZ ;  /* 0x0002d40029057890 */ /* 0x000fe2000fffe03f */
[----:B------:R-:W-:Y:S01]  /*1990*/  IMAD.WIDE R36, R3, 0x10, R36 ;  /* 0x0000001003247825 */ /* 0x000fe200078e0224 */
[----:B------:R-:W-:Y:S01]  /*19a0*/  UIADD3 UR6, UR41, 0x400, URZ ;  /* 0x0000040029067890 */ /* 0x000fe2000fffe03f */
[----:B------:R-:W3:Y:S01]  /*19b0*/  LDC R45, c[0x0][0x600] ;  /* 0x00018000ff2d7b82 */ /* 0x000ee20000000800 */
[----:B------:R-:W-:Y:S01]  /*19c0*/  USHF.R.U32.HI UR5, URZ, 0x4, UR5 ;  /* 0x000000043f057899 */ /* 0x000fe20008011605 */
[----:B------:R-:W-:Y:S01]  /*19d0*/  IMAD.MOV.U32 R3, RZ, RZ, -0x1 ;  /* 0xffffffffff037424 */ /* 0x000fe200078e00ff */
[----:B------:R-:W-:Y:S01]  /*19e0*/  USHF.R.U32.HI UR6, URZ, 0x4, UR6 ;  /* 0x000000043f067899 */ /* 0x000fe20008011606 */
[----:B------:R-:W-:Y:S01]  /*19f0*/  SHF.R.S32.HI R39, RZ, 0x1f, R38 ;  /* 0x0000001fff277819 */ /* 0x000fe20000011426 */
[----:B------:R-:W-:Y:S01]  /*1a00*/  UIADD3 UR48, UR41, 0x2e0, URZ ;  /* 0x000002e029307890 */ /* 0x000fe2000fffe03f */
[----:B------:R-:W-:Y:S01]  /*1a10*/  VIADD R47, R47, UR8 ;  /* 0x000000082f2f7c36 */ /* 0x000fe20008000000 */
[-C--:B-1----:R-:W-:Y:S01]  /*1a20*/  SHF.L.U32 R3, R3, R42.reuse, RZ ;  /* 0x0000002a03037219 */ /* 0x082fe200000006ff */
[----:B------:R-:W-:Y:S01]  /*1a30*/  ULOP3.LUT UR4, UR4, 0x8, URZ, 0xc0, !UPT ;  /* 0x0000000804047892 */ /* 0x000fe2000f8ec03f */
[----:B------:R-:W-:Y:S01]  /*1a40*/  SHF.L.U32 R42, R7, R42, RZ ;  /* 0x0000002a072a7219 */ /* 0x000fe200000006ff */
[----:B------:R-:W-:Y:S01]  /*1a50*/  ULOP3.LUT UR5, UR5, 0x3fff, URZ, 0xc0, !UPT ;  /* 0x00003fff05057892 */ /* 0x000fe2000f8ec03f */
[----:B--2---:R-:W-:Y:S01]  /*1a60*/  SHF.L.U64.HI R41, R40, 0x3, R41 ;  /* 0x0000000328297819 */ /* 0x004fe20000010229 */
[----:B------:R-:W-:Y:S01]  /*1a70*/  ULOP3.LUT UR6, UR6, 0x3fff, URZ, 0xc0, !UPT ;  /* 0x00003fff06067892 */ /* 0x000fe2000f8ec03f */
[----:B------:R-:W-:Y:S01]  /*1a80*/  LOP3.LUT R46, RZ, R3, RZ, 0x33, !PT ;  /* 0x00000003ff2e7212 */ /* 0x000fe200078e33ff */
[----:B------:R-:W-:Y:S01]  /*1a90*/  UIADD3 UR42, -UR42, UR40, URZ ;  /* 0x000000282a2a7290 */ /* 0x000fe2000fffe13f */
[----:B0-----:R-:W-:Y:S01]  /*1aa0*/  IMAD R43, R5, -0x2, R4 ;  /* 0xfffffffe052b7824 */ /* 0x001fe200078e0204 */
[----:B------:R-:W-:-:S02]  /*1ab0*/  ULEA UR43, UR43, UR48, 0x3 ;  /* 0x000000302b2b7291 */ /* 0x000fc4000f8e183f */
[----:B------:R-:W-:Y:S02]  /*1ac0*/  ULOP3.LUT UR49, UR4, 0x8, URZ, 0x3c, !UPT ;  /* 0x0000000804317892 */ /* 0x000fe4000f8e3c3f */
[----:B------:R-:W-:Y:S02]  /*1ad0*/  ULOP3.LUT UR44, UR4, 0x18, URZ, 0x3c, !UPT ;  /* 0x00000018042c7892 */ /* 0x000fe4000f8e3c3f */
[----:B------:R-:W-:Y:S01]  /*1ae0*/  ULOP3.LUT UR45, UR5, 0x10000, URZ, 0xfc, !UPT ;  /* 0x00010000052d7892 */ /* 0x000fe2000f8efc3f */
[----:B---3--:R-:W-:Y:S01]  /*1af0*/  VIADD R45, R45, 0xffffffff ;  /* 0xffffffff2d2d7836 */ /* 0x008fe20000000000 */
[----:B------:R-:W-:-:S12]  /*1b00*/  ULOP3.LUT UR46, UR6, 0x10000, URZ, 0xfc, !UPT ;  /* 0x00010000062e7892 */ /* 0x000fd8000f8efc3f */
.L_x_55:
[----:B------:R-:W-:-:S04]  /*1b10*/  SHF.L.U32 R0, R50, 0x1f, RZ ;  /* 0x0000001f32007819 */ /* 0x000fc800000006ff */
[----:B0-----:R-:W0:Y:S02]  /*1b20*/  SYNCS.PHASECHK.TRANS64.TRYWAIT P0, [UR43+-0x8], R0 ;  /* 0xfffff800ff0075a7 */ /* 0x001e24000800016b */
[----:B01-34-:R-:W-:Y:S05]  /*1b30*/  @!P0 BRA `(.L_x_16) ;  /* 0x0000003c00ec8947 */ /* 0x01bfea0003800000 */
.L_x_118:
[----:B------:R-:W-:Y:S02]  /*1b40*/  ULDC UR4, c[0x0][0x28c] ;  /* 0x0000a30000047ab9 */ /* 0x000fe40000000800 */
[----:B------:R-:W-:-:S13]  /*1b50*/  ISETP.LT.AND P0, PT, RZ, UR4, PT ;  /* 0x00000004ff007c0c */ /* 0x000fda000bf01270 */
[----:B------:R-:W-:Y:S05]  /*1b60*/  @P0 BRA `(.L_x_17) ;  /* 0x0000000000400947 */ /* 0x000fea0003800000 */
[----:B0-----:R-:W-:Y:S01]  /*1b70*/  MOV R0, 0x0 ;  /* 0x0000000000007802 */ /* 0x001fe20000000f00 */
[----:B------:R-:W-:Y:S01]  /*1b80*/  ULDC.64 UR4, c[0x4][0x68] ;  /* 0x01001a0000047ab9 */ /* 0x000fe20000000a00 */
[----:B------:R-:W-:Y:S01]  /*1b90*/  ULDC.64 UR6, c[0x4][0x8] ;  /* 0x0100020000067ab9 */ /* 0x000fe20000000a00 */
[----:B------:R-:W-:Y:S01]  /*1ba0*/  IMAD.U32 R4, RZ, RZ, UR4 ;  /* 0x00000004ff047e24 */ /* 0x000fe2000f8e00ff */
[----:B------:R0:W1:Y:S01]  /*1bb0*/  LDC.64 R14, c[0x4][R0] ;  /* 0x01000000000e7b82 */ /* 0x0000620000000a00 */
[----:B------:R-:W-:Y:S01]  /*1bc0*/  IMAD.U32 R5, RZ, RZ, UR5 ;  /* 0x00000005ff057e24 */ /* 0x000fe2000f8e00ff */
[----:B------:R-:W-:Y:S01]  /*1bd0*/  ULDC.64 UR4, c[0x4][0x70] ;  /* 0x01001c0000047ab9 */ /* 0x000fe20000000a00 */
[----:B------:R-:W-:Y:S02]  /*1be0*/  IMAD.U32 R10, RZ, RZ, UR6 ;  /* 0x00000006ff0a7e24 */ /* 0x000fe4000f8e00ff */
[----:B------:R-:W-:Y:S02]  /*1bf0*/  IMAD.U32 R6, RZ, RZ, UR4 ;  /* 0x00000004ff067e24 */ /* 0x000fe4000f8e00ff */
[----:B------:R-:W-:-:S02]  /*1c00*/  IMAD.U32 R7, RZ, RZ, UR5 ;  /* 0x00000005ff077e24 */ /* 0x000fc4000f8e00ff */
[----:B------:R-:W-:Y:S02]  /*1c10*/  IMAD.U32 R11, RZ, RZ, UR7 ;  /* 0x00000007ff0b7e24 */ /* 0x000fe4000f8e00ff */
[----:B------:R-:W-:Y:S02]  /*1c20*/  IMAD.MOV.U32 R8, RZ, RZ, 0x1e1 ;  /* 0x000001e1ff087424 */ /* 0x000fe400078e00ff */
[----:B------:R-:W-:Y:S02]  /*1c30*/  IMAD.MOV.U32 R12, RZ, RZ, 0x1 ;  /* 0x00000001ff0c7424 */ /* 0x000fe400078e00ff */
[----:B0-----:R-:W-:-:S07]  /*1c40*/  IMAD.MOV.U32 R13, RZ, RZ, RZ ;  /* 0x000000ffff0d7224 */ /* 0x001fce00078e00ff */
[----:B------:R-:W-:-:S07]  /*1c50*/  LEPC R20, `(.L_x_17) ;  /* 0x000000001014794e */ /* 0x000fce0000000000 */
[----:B-1---5:R-:W-:Y:S05]  /*1c60*/  CALL.ABS.NOINC R14 ;  /* 0x000000000e007343 */ /* 0x022fea0003c00000 */
.L_x_17:
[----:B------:R-:W-:-:S13]  /*1c70*/  ISETP.NE.AND P0, PT, R49, 0x3, PT ;  /* 0x000000033100780c */ /* 0x000fda0003f05270 */
[----:B------:R-:W-:Y:S05]  /*1c80*/  @!P0 BRA `(.L_x_18) ;  /* 0x0000000000048947 */ /* 0x000fea0003800000 */
[----:B------:R-:W-:Y:S01]  /*1c90*/  BPT.TRAP 0x1 ;  /* 0x000000040000795c */ /* 0x000fe20000300000 */
.L_x_18:
[----:B0-----:R-:W-:Y:S02]  /*1ca0*/  IMAD.U32 R3, RZ, RZ, UR38 ;  /* 0x00000026ff037e24 */ /* 0x001fe4000f8e00ff */
[----:B------:R-:W-:-:S03]  /*1cb0*/  IMAD.U32 R0, RZ, RZ, UR39 ;  /* 0x00000027ff007e24 */ /* 0x000fc6000f8e00ff */
[----:B------:R-:W-:Y:S02]  /*1cc0*/  LEA R3, R3, UR41, 0x3 ;  /* 0x0000002903037c11 */ /* 0x000fe4000f8e18ff */
[----:B------:R-:W-:-:S04]  /*1cd0*/  SHF.L.U32 R0, R0, 0x1f, RZ ;  /* 0x0000001f00007819 */ /* 0x000fc800000006ff */
[----:B------:R0:W1:Y:S01]  /*1ce0*/  SYNCS.PHASECHK.TRANS64.TRYWAIT P1, [R3+URZ], R0 ;  /* 0x00000000030075a7 */ /* 0x000062000802017f */
[----:B------:R-:W-:Y:S05]  /*1cf0*/  @!P0 BRA `(.L_x_19) ;  /* 0x0000000000048947 */ /* 0x000fea0003800000 */
[----:B------:R-:W-:Y:S01]  /*1d00*/  BPT.TRAP 0x1 ;  /* 0x000000040000795c */ /* 0x000fe20000300000 */
.L_x_19:
[----:B-1----:R-:W-:Y:S05]  /*1d10*/  @P1 BRA `(.L_x_20) ;  /* 0x0000000000081947 */ /* 0x002fea0003800000 */
[----:B------:R-:W1:Y:S02]  /*1d20*/  SYNCS.PHASECHK.TRANS64.TRYWAIT P1, [R3+URZ], R0 ;  /* 0x00000000030075a7 */ /* 0x000e64000802017f */
[----:B-1----:R-:W-:Y:S05]  /*1d30*/  @!P1 BRA `(.L_x_21) ;  /* 0x0000003c00849947 */ /* 0x002fea0003800000 */
.L_x_20:
[----:B------:R-:W-:Y:S05]  /*1d40*/  WARPSYNC.ALL ;  /* 0x0000000000007948 */ /* 0x000fea0003800000 */
[----:B------:R-:W-:Y:S01]  /*1d50*/  ULEA UR4, UR38, UR46, 0x8 ;  /* 0x0000002e26047291 */ /* 0x000fe2000f8e403f */
[----:B------:R-:W-:Y:S01]  /*1d60*/  WARPGROUP.ARRIVE ;  /* 0x00000000000079c5 */ /* 0x000fe20000000000 */
[----:B------:R-:W-:Y:S01]  /*1d70*/  ULEA UR6, UR38, UR45, 0x6 ;  /* 0x0000002d26067291 */ /* 0x000fe2000f8e303f */
[----:B01----:R-:W-:Y:S01]  /*1d80*/  IMAD.U32 R0, RZ, RZ, UR42 ;  /* 0x0000002aff007e24 */ /* 0x003fe2000f8e00ff */
[----:B------:R-:W-:Y:S01]  /*1d90*/  UMOV UR5, 0x80000020 ;  /* 0x8000002000057882 */ /* 0x000fe20000000000 */
[----:B------:R-:W-:-:S03]  /*1da0*/  UMOV UR7, 0x80000020 ;  /* 0x8000002000077882 */ /* 0x000fc60000000000 */
[----:B------:R-:W-:-:S03]  /*1db0*/  ISETP.GE.AND P1, PT, R0, 0x1, PT ;  /* 0x000000010000780c */ /* 0x000fc60003f26270 */
[----:B------:R-:W-:Y:S01]  /*1dc0*/  IGMMA.64x16x32.S8.S8 R24, gdesc[UR4], RZ, !UPT, gsb0 ;  /* 0x00600000041879f1 */ /* 0x000fe2000c0410ff */
[----:B------:R-:W-:Y:S02]  /*1dd0*/  UIADD3 UR4, UR4, 0x2, URZ ;  /* 0x0000000204047890 */ /* 0x000fe4000fffe03f */
[----:B------:R-:W-:Y:S01]  /*1de0*/  UIADD3 UR6, UR6, 0x2, URZ ;  /* 0x0000000206067890 */ /* 0x000fe2000fffe03f */
[----:B------:R-:W-:Y:S01]  /*1df0*/  UMOV UR5, 0x80000020 ;  /* 0x8000002000057882 */ /* 0x000fe20000000000 */
[----:B------:R-:W-:Y:S01]  /*1e00*/  UMOV UR7, 0x80000020 ;  /* 0x8000002000077882 */ /* 0x000fe20000000000 */
[----:B------:R-:W-:Y:S02]  /*1e10*/  WARPGROUP.DEPBAR.LE gsb0, 0x0 ;  /* 0x00008000000079c5 */ /* 0x000fe40000010000 */
[----:B------:R-:W-:-:S06]  /*1e20*/  WARPGROUP.ARRIVE ;  /* 0x00000000000079c5 */ /* 0x000fcc0000000000 */
[----:B------:R-:W-:Y:S03]  /*1e30*/  IGMMA.64x16x32.S8.S8 R24, gdesc[UR4], R24, gsb0 ;  /* 0x00600000041879f1 */ /* 0x000fe60008041018 */
[----:B------:R-:W-:Y:S02]  /*1e40*/  WARPGROUP.DEPBAR.LE gsb0, 0x0 ;  /* 0x00008000000079c5 */ /* 0x000fe40000010000 */
[----:B------:R-:W-:Y:S05]  /*1e50*/  @!P1 BRA `(.L_x_22) ;  /* 0x0000000000d09947 */ /* 0x000fea0003800000 */
[----:B------:R-:W-:Y:S01]  /*1e60*/  UIADD3 UR4, UR38, 0x1, URZ ;  /* 0x0000000126047890 */ /* 0x000fe2000fffe03f */
[----:B------:R-:W-:Y:S01]  /*1e70*/  IMAD.U32 R0, RZ, RZ, UR42 ;  /* 0x0000002aff007e24 */ /* 0x000fe2000f8e00ff */
[----:B------:R-:W-:Y:S02]  /*1e80*/  UMOV UR9, UR38 ;  /* 0x0000002600097c82 */ /* 0x000fe40008000000 */
[----:B------:R-:W-:-:S04]  /*1e90*/  UISETP.NE.AND UP0, UPT, UR4, 0x2d, UPT ;  /* 0x0000002d0400788c */ /* 0x000fc8000bf05270 */
[----:B------:R-:W-:Y:S02]  /*1ea0*/  USEL UR5, URZ, 0x1, UP0 ;  /* 0x000000013f057887 */ /* 0x000fe40008000000 */
[----:B------:R-:W-:Y:S02]  /*1eb0*/  USEL UR8, UR4, URZ, UP0 ;  /* 0x0000003f04087287 */ /* 0x000fe40008000000 */
[----:B------:R-:W-:-:S06]  /*1ec0*/  ULOP3.LUT UR5, UR39, UR5, URZ, 0x3c, !UPT ;  /* 0x0000000527057292 */ /* 0x000fcc000f8e3c3f */
[----:B------:R-:W-:-:S07]  /*1ed0*/  IMAD.U32 R5, RZ, RZ, UR5 ;  /* 0x00000005ff057e24 */ /* 0x000fce000f8e00ff */
.L_x_29:
[----:B01----:R-:W-:Y:S05]  /*1ee0*/  @!P0 BRA `(.L_x_23) ;  /* 0x0000000000048947 */ /* 0x003fea0003800000 */
[----:B------:R-:W-:Y:S01]  /*1ef0*/  BPT.TRAP 0x1 ;  /* 0x000000040000795c */ /* 0x000fe20000300000 */
.L_x_23:
[----:B------:R-:W-:Y:S01]  /*1f00*/  ULEA UR4, UR8, UR41, 0x3 ;  /* 0x0000002908047291 */ /* 0x000fe2000f8e183f */
[----:B------:R-:W-:-:S08]  /*1f10*/  SHF.L.U32 R3, R5, 0x1f, RZ ;  /* 0x0000001f05037819 */ /* 0x000fd000000006ff */
[----:B------:R0:W1:Y:S01]  /*1f20*/  SYNCS.PHASECHK.TRANS64.TRYWAIT P1, [UR4], R3 ;  /* 0x00000003ff0075a7 */ /* 0x0000620008020144 */
[----:B------:R-:W-:Y:S05]  /*1f30*/  @!P0 BRA `(.L_x_24) ;  /* 0x0000000000048947 */ /* 0x000fea0003800000 */
[----:B------:R-:W-:Y:S01]  /*1f40*/  BPT.TRAP 0x1 ;  /* 0x000000040000795c */ /* 0x000fe20000300000 */
.L_x_24:
[----:B-1----:R-:W-:Y:S05]  /*1f50*/  @P1 BRA `(.L_x_25) ;  /* 0x0000000000081947 */ /* 0x002fea0003800000 */
[----:B------:R-:W1:Y:S02]  /*1f60*/  SYNCS.PHASECHK.TRANS64.TRYWAIT P1, [UR4], R3 ;  /* 0x00000003ff0075a7 */ /* 0x000e640008020144 */
[----:B-1----:R-:W-:Y:S05]  /*1f70*/  @!P1 BRA `(.L_x_26) ;  /* 0x0000003c00089947 */ /* 0x002fea0003800000 */
.L_x_25:
[----:B------:R-:W-:Y:S01]  /*1f80*/  ULEA UR4, UR8, UR46, 0x8 ;  /* 0x0000002e08047291 */ /* 0x000fe2000f8e403f */
[----:B------:R-:W-:Y:S01]  /*1f90*/  WARPGROUP.ARRIVE ;  /* 0x00000000000079c5 */ /* 0x000fe20000000000 */
[----:B------:R-:W-:Y:S01]  /*1fa0*/  ULEA UR6, UR8, UR45, 0x6 ;  /* 0x0000002d08067291 */ /* 0x000fe2000f8e303f */
[----:B------:R-:W-:Y:S01]  /*1fb0*/  UMOV UR5, 0x80000020 ;  /* 0x8000002000057882 */ /* 0x000fe20000000000 */
[----:B------:R-:W-:-:S07]  /*1fc0*/  UMOV UR7, 0x80000020 ;  /* 0x8000002000077882 */ /* 0x000fce0000000000 */
[----:B------:R-:W-:Y:S01]  /*1fd0*/  IGMMA.64x16x32.S8.S8 R24, gdesc[UR4], R24, gsb0 ;  /* 0x00600000041879f1 */ /* 0x000fe20008041018 */
        /* <DEDUP_REMOVED lines=9> */
[----:B------:R-:W-:Y:S01]  /*2070*/  BPT.TRAP 0x1 ;  /* 0x000000040000795c */ /* 0x000fe20000300000 */
.L_x_27:
[----:B------:R-:W-:Y:S01]  /*2080*/  ULEA UR4, UR9, UR41, 0x3 ;  /* 0x0000002909047291 */ /* 0x000fe2000f8e183f */
[----:B------:R-:W-:-:S03]  /*2090*/  ISETP.GT.U32.AND P1, PT, R18, 0x1, PT ;  /* 0x000000011200780c */ /* 0x000fc60003f24070 */
[----:B------:R-:W-:-:S04]  /*20a0*/  UIADD3 UR4, UR4, 0x168, URZ ;  /* 0x0000016804047890 */ /* 0x000fc8000fffe03f */
[----:B------:R-:W-:-:S09]  /*20b0*/  UPRMT UR4, URZ, 0x654, UR4 ;  /* 0x000006543f047896 */ /* 0x000fd20008000004 */
[----:B------:R-:W-:Y:S01]  /*20c0*/  SYNCS.ARRIVE.TRANS64.RED.A1T0 RZ, [UR4], RZ ;  /* 0x000000ffffff79a7 */ /* 0x000fe20008100404 */
[----:B------:R-:W-:Y:S05]  /*20d0*/  @P1 BRA `(.L_x_28) ;  /* 0x0000000000041947 */ /* 0x000fea0003800000 */
[----:B------:R-:W-:Y:S01]  /*20e0*/  BPT.TRAP 0x1 ;  /* 0x000000040000795c */ /* 0x000fe20000300000 */
.L_x_28:
[----:B------:R-:W-:Y:S01]  /*20f0*/  UIADD3 UR8, UR8, 0x1, URZ ;  /* 0x0000000108087890 */ /* 0x000fe2000fffe03f */
[C---:B------:R-:W-:Y:S01]  /*2100*/  ISETP.GT.AND P1, PT, R0.reuse, 0x1, PT ;  /* 0x000000010000780c */ /* 0x040fe20003f24270 */
[----:B------:R-:W-:Y:S01]  /*2110*/  UIADD3 UR9, UR9, 0x1, URZ ;  /* 0x0000000109097890 */ /* 0x000fe2000fffe03f */
[----:B------:R-:W-:Y:S01]  /*2120*/  VIADD R0, R0, 0xffffffff ;  /* 0xffffffff00007836 */ /* 0x000fe20000000000 */
[----:B------:R-:W-:Y:S02]  /*2130*/  UISETP.NE.AND UP0, UPT, UR8, 0x2d, UPT ;  /* 0x0000002d0800788c */ /* 0x000fe4000bf05270 */
[----:B------:R-:W-:Y:S02]  /*2140*/  UISETP.NE.AND UP1, UPT, UR9, 0x2d, UPT ;  /* 0x0000002d0900788c */ /* 0x000fe4000bf25270 */
[----:B------:R-:W-:Y:S02]  /*2150*/  USEL UR4, URZ, 0x1, UP0 ;  /* 0x000000013f047887 */ /* 0x000fe40008000000 */
[----:B------:R-:W-:-:S02]  /*2160*/  USEL UR8, UR8, URZ, UP0 ;  /* 0x0000003f08087287 */ /* 0x000fc40008000000 */
[----:B------:R-:W-:Y:S02]  /*2170*/  USEL UR9, UR9, URZ, UP1 ;  /* 0x0000003f09097287 */ /* 0x000fe40008800000 */
[----:B------:R-:W-:Y:S01]  /*2180*/  LOP3.LUT R5, R5, UR4, RZ, 0x3c, !PT ;  /* 0x0000000405057c12 */ /* 0x000fe2000f8e3cff */
[----:B------:R-:W-:Y:S09]  /*2190*/  @P1 BRA `(.L_x_29) ;  /* 0xfffffffc00501947 */ /* 0x000ff2000383ffff */
.L_x_22:
[----:B------:R-:W2:Y:S01]  /*21a0*/  LDC R0, c[0x0][0x28c] ;  /* 0x0000a300ff007b82 */ /* 0x000ea20000000800 */
[----:B01----:R-:W-:-:S04]  /*21b0*/  IMAD.U32 R3, RZ, RZ, UR49 ;  /* 0x00000031ff037e24 */ /* 0x003fc8000f8e00ff */
[----:B------:R0:W-:Y:S01]  /*21c0*/  SYNCS.ARRIVE.TRANS64.A1T0 RZ, [R3+UR48], RZ ;  /* 0x000000ff03ff79a7 */ /* 0x0001e20008100030 */
[----:B--2---:R-:W-:-:S13]  /*21d0*/  ISETP.GE.AND P1, PT, R0, 0x1, PT ;  /* 0x000000010000780c */ /* 0x004fda0003f26270 */
[----:B0-----:R-:W-:Y:S05]  /*21e0*/  @!P1 BRA `(.L_x_30) ;  /* 0x00000000003c9947 */ /* 0x001fea0003800000 */
[----:B------:R-:W-:Y:S05]  /*21f0*/  @!P0 BRA `(.L_x_31) ;  /* 0x0000000000048947 */ /* 0x000fea0003800000 */
[----:B------:R-:W-:Y:S01]  /*2200*/  BPT.TRAP 0x1 ;  /* 0x000000040000795c */ /* 0x000fe20000300000 */
.L_x_31:
[----:B------:R-:W-:Y:S01]  /*2210*/  UIADD3 UR6, UR38, UR42, URZ ;  /* 0x0000002a26067290 */ /* 0x000fe2000fffe03f */
[----:B------:R-:W-:-:S03]  /*2220*/  ISETP.GT.U32.AND P0, PT, R18, 0x1, PT ;  /* 0x000000011200780c */ /* 0x000fc60003f04070 */
[----:B------:R-:W-:-:S04]  /*2230*/  UIMAD.WIDE.U32 UR4, UR6, 0x6c16c16d, URZ ;  /* 0x6c16c16d060478a5 */ /* 0x000fc8000f8e003f */
[----:B------:R-:W-:-:S04]  /*2240*/  UIADD3 UR4, UR6, -UR5, URZ ;  /* 0x8000000506047290 */ /* 0x000fc8000fffe03f */
[----:B------:R-:W-:-:S04]  /*2250*/  ULEA.HI UR4, UR4, UR5, URZ, 0x1f ;  /* 0x0000000504047291 */ /* 0x000fc8000f8ff83f */
[----:B------:R-:W-:-:S04]  /*2260*/  USHF.R.U32.HI UR4, URZ, 0x5, UR4 ;  /* 0x000000053f047899 */ /* 0x000fc80008011604 */
[----:B------:R-:W-:-:S04]  /*2270*/  UIMAD UR4, UR4, -0x2d, UR6 ;  /* 0xffffffd3040478a4 */ /* 0x000fc8000f8e0206 */
[----:B------:R-:W-:-:S04]  /*2280*/  ULEA UR4, UR4, UR41, 0x3 ;  /* 0x0000002904047291 */ /* 0x000fc8000f8e183f */
[----:B------:R-:W-:-:S04]  /*2290*/  UIADD3 UR4, UR4, 0x168, URZ ;  /* 0x0000016804047890 */ /* 0x000fc8000fffe03f */
[----:B------:R-:W-:-:S09]  /*22a0*/  UPRMT UR4, URZ, 0x654, UR4 ;  /* 0x000006543f047896 */ /* 0x000fd20008000004 */
[----:B------:R-:W-:Y:S01]  /*22b0*/  SYNCS.ARRIVE.TRANS64.RED.A1T0 RZ, [UR4], RZ ;  /* 0x000000ffffff79a7 */ /* 0x000fe20008100404 */
[----:B------:R-:W-:Y:S05]  /*22c0*/  @P0 BRA `(.L_x_30) ;  /* 0x0000000000040947 */ /* 0x000fea0003800000 */
[----:B------:R-:W-:Y:S01]  /*22d0*/  BPT.TRAP 0x1 ;  /* 0x000000040000795c */ /* 0x000fe20000300000 */
.L_x_30:
[----:B------:R-:W-:Y:S01]  /*22e0*/  SHF.L.U32 R3, R50, 0x1f, RZ ;  /* 0x0000001f32037819 */ /* 0x000fe200000006ff */
[----:B------:R-:W-:Y:S01]  /*22f0*/  UISETP.GE.U32.AND UP1, UPT, UR47, 0x2d, UPT ;  /* 0x0000002d2f00788c */ /* 0x000fe2000bf26070 */
[----:B------:R-:W-:Y:S01]  /*2300*/  IMAD.SHL.U32 R0, R33, 0x40, RZ ;  /* 0x0000004021007824 */ /* 0x000fe200078e00ff */
[----:B------:R-:W-:Y:S01]  /*2310*/  UIADD3 UR38, UR38, UR47, URZ ;  /* 0x0000002f26267290 */ /* 0x000fe2000fffe03f */
[----:B------:R-:W0:Y:S03]  /*2320*/  SYNCS.PHASECHK.TRANS64.TRYWAIT P0, [UR43+0x8], R3 ;  /* 0x00000803ff0075a7 */ /* 0x000e26000800016b */
[----:B------:R-:W-:-:S04]  /*2330*/  UISETP.GT.U32.AND UP0, UPT, UR38, 0x2c, UPT ;  /* 0x0000002c2600788c */ /* 0x000fc8000bf04070 */
[----:B------:R-:W-:Y:S02]  /*2340*/  UISETP.LT.U32.AND UP0, UPT, UR47, 0x2d, UP0 ;  /* 0x0000002d2f00788c */ /* 0x000fe40008701070 */
[----:B------:R-:W-:Y:S02]  /*2350*/  @UP1 UIMAD.WIDE.U32 UR4, UR38, 0x6c16c16d, URZ ;  /* 0x6c16c16d260418a5 */ /* 0x000fe4000f8e003f */
[----:B------:R-:W-:Y:S02]  /*2360*/  USEL UR6, URZ, 0x1, !UP0 ;  /* 0x000000013f067887 */ /* 0x000fe4000c000000 */
[----:B------:R-:W-:Y:S02]  /*2370*/  @UP1 UIADD3 UR4, UR38, -UR5, URZ ;  /* 0x8000000526041290 */ /* 0x000fe4000fffe03f */
[----:B------:R-:W-:Y:S02]  /*2380*/  ULOP3.LUT UR39, UR39, UR6, URZ, 0x3c, !UPT ;  /* 0x0000000627277292 */ /* 0x000fe4000f8e3c3f */
[----:B------:R-:W-:-:S04]  /*2390*/  @UP1 ULEA.HI UR4, UR4, UR5, URZ, 0x1f ;  /* 0x0000000504041291 */ /* 0x000fc8000f8ff83f */
[----:B------:R-:W-:-:S04]  /*23a0*/  @UP1 USHF.R.U32.HI UR4, URZ, 0x5, UR4 ;  /* 0x000000053f041899 */ /* 0x000fc80008011604 */
[----:B------:R-:W-:Y:S01]  /*23b0*/  @UP1 ULOP3.LUT UR39, UR39, 0x1, UR4, 0x78, !UPT ;  /* 0x0000000127271892 */ /* 0x000fe2000f8e7804 */
[----:B0-----:R-:W-:Y:S11]  /*23c0*/  @!P0 BRA `(.L_x_32) ;  /* 0x00000038000c8947 */ /* 0x001ff60003800000 */
.L_x_119:
[----:B------:R-:W-:Y:S01]  /*23d0*/  ULDC UR4, c[0x0][0x284] ;  /* 0x0000a10000047ab9 */ /* 0x000fe20000000800 */
[----:B------:R-:W-:Y:S01]  /*23e0*/  IMAD.SHL.U32 R13, R32, 0x10, RZ ;  /* 0x00000010200d7824 */ /* 0x000fe200078e00ff */
[----:B------:R-:W-:Y:S01]  /*23f0*/  ISETP.GE.AND P0, PT, R0, UR4, PT ;  /* 0x0000000400007c0c */ /* 0x000fe2000bf06270 */
[----:B------:R-:W-:-:S03]  /*2400*/  ULDC UR4, c[0x0][0x288] ;  /* 0x0000a20000047ab9 */ /* 0x000fc60000000800 */
[----:B------:R-:W-:-:S13]  /*2410*/  ISETP.GE.OR P0, PT, R13, UR4, P0 ;  /* 0x000000040d007c0c */ /* 0x000fda0008706670 */
[----:B------:R-:W-:Y:S05]  /*2420*/  @P0 BRA `(.L_x_33) ;  /* 0x0000000800480947 */ /* 0x000fea0003800000 */
[----:B------:R-:W-:Y:S01]  /*2430*/  SHF.R.S32.HI R21, RZ, 0x1f, R2 ;  /* 0x0000001fff157819 */ /* 0x000fe20000011402 */
[----:B------:R-:W-:Y:S01]  /*2440*/  ULDC.64 UR4, c[0x0][0x5d0] ;  /* 0x0001740000047ab9 */ /* 0x000fe20000000a00 */
[----:B------:R-:W-:Y:S01]  /*2450*/  SHF.R.S32.HI R12, RZ, 0x1f, R13 ;  /* 0x0000001fff0c7819 */ /* 0x000fe2000001140d */
[----:B0-----:R-:W-:Y:S01]  /*2460*/  IMAD.WIDE.U32 R4, R2, UR4, R38 ;  /* 0x0000000402047c25 */ /* 0x001fe2000f8e0026 */
[----:B------:R-:W-:Y:S01]  /*2470*/  ULDC.64 UR6, c[0x0][0x5c8] ;  /* 0x0001720000067ab9 */ /* 0x000fe20000000a00 */
[----:B------:R-:W-:Y:S02]  /*2480*/  BSSY B0, `(.L_x_33) ;  /* 0x000008c000007945 */ /* 0x000fe40003800000 */
[----:B------:R-:W-:Y:S01]  /*2490*/  IMAD R3, R21, UR4, RZ ;  /* 0x0000000415037c24 */ /* 0x000fe2000f8e02ff */
[----:B------:R-:W-:Y:S01]  /*24a0*/  IADD3 R4, P0, R13, R4, RZ ;  /* 0x000000040d047210 */ /* 0x000fe20007f1e0ff */
[----:B------:R-:W-:-:S04]  /*24b0*/  IMAD.WIDE R6, R33, 0x40, R36 ;  /* 0x0000004021067825 */ /* 0x000fc800078e0224 */
[----:B------:R-:W-:Y:S01]  /*24c0*/  IMAD R3, R2, UR5, R3 ;  /* 0x0000000502037c24 */ /* 0x000fe2000f8e0203 */
[----:B------:R-:W-:Y:S01]  /*24d0*/  ULDC.64 UR4, c[0x0][0x5c0] ;  /* 0x0001700000047ab9 */ /* 0x000fe20000000a00 */
[----:B------:R-:W-:Y:S02]  /*24e0*/  IMAD.IADD R20, R47, 0x1, -R0 ;  /* 0x000000012f147824 */ /* 0x000fe400078e0a00 */
[----:B------:R-:W-:Y:S01]  /*24f0*/  IMAD.IADD R51, R43, 0x1, -R13 ;  /* 0x000000012b337824 */ /* 0x000fe200078e0a0d */
[----:B------:R-:W-:Y:S01]  /*2500*/  IADD3.X R5, R12, R5, R3, P0, !PT ;  /* 0x000000050c057210 */ /* 0x000fe200007fe403 */
[----:B------:R-:W-:Y:S02]  /*2510*/  IMAD R3, R7, UR6, RZ ;  /* 0x0000000607037c24 */ /* 0x000fe4000f8e02ff */
[----:B------:R-:W-:-:S04]  /*2520*/  IMAD.WIDE.U32 R4, R6, UR6, R4 ;  /* 0x0000000606047c25 */ /* 0x000fc8000f8e0004 */
[----:B------:R-:W-:Y:S01]  /*2530*/  IMAD R3, R6, UR7, R3 ;  /* 0x0000000706037c24 */ /* 0x000fe2000f8e0203 */
[----:B------:R-:W-:-:S04]  /*2540*/  IADD3 R8, P0, R4, UR4, RZ ;  /* 0x0000000404087c10 */ /* 0x000fc8000ff1e0ff */
[----:B------:R-:W-:Y:S02]  /*2550*/  IADD3.X R9, R5, UR5, R3, P0, !PT ;  /* 0x0000000505097c10 */ /* 0x000fe400087fe403 */
[----:B-----5:R-:W-:Y:S02]  /*2560*/  ISETP.NE.AND P0, PT, R35, RZ, PT ;  /* 0x000000ff2300720c */ /* 0x020fe40003f05270 */
[----:B------:R-:W-:-:S05]  /*2570*/  LEA R10, P1, R40, R8, 0x3 ;  /* 0x00000008280a7211 */ /* 0x000fca00078218ff */
[----:B------:R-:W-:-:S06]  /*2580*/  IMAD.X R11, R41, 0x1, R9, P1 ;  /* 0x00000001290b7824 */ /* 0x000fcc00008e0609 */
[----:B------:R-:W-:Y:S05]  /*2590*/  @!P0 BRA `(.L_x_34) ;  /* 0x0000000400808947 */ /* 0x000fea0003800000 */
[----:B------:R-:W0:Y:S01]  /*25a0*/  LDC.64 R14, c[0x0][0x5b0] ;  /* 0x00016c00ff0e7b82 */ /* 0x000e220000000a00 */
[----:B------:R-:W-:Y:S01]  /*25b0*/  ULDC.64 UR4, c[0x0][0x5b8] ;  /* 0x00016e0000047ab9 */ /* 0x000fe20000000a00 */
[----:B------:R-:W-:Y:S01]  /*25c0*/  ISETP.GE.AND P1, PT, R20, 0x1, PT ;  /* 0x000000011400780c */ /* 0x000fe20003f26270 */
[C---:B------:R-:W-:Y:S01]  /*25d0*/  IMAD.WIDE.U32 R4, R2.reuse, UR4, R38 ;  /* 0x0000000402047c25 */ /* 0x040fe2000f8e0026 */
[----:B------:R-:W-:Y:S02]  /*25e0*/  BSSY B1, `(.L_x_35) ;  /* 0x000000e000017945 */ /* 0x000fe40003800000 */
[----:B------:R-:W-:Y:S01]  /*25f0*/  ISETP.LT.OR P2, PT, R51, 0x1, !P1 ;  /* 0x000000013300780c */ /* 0x000fe20004f41670 */
[----:B------:R-:W-:Y:S01]  /*2600*/  IMAD R3, R21, UR4, RZ ;  /* 0x0000000415037c24 */ /* 0x000fe2000f8e02ff */
[----:B------:R-:W1:Y:S01]  /*2610*/  LDC.64 R32, c[0x0][0x5a8] ;  /* 0x00016a00ff207b82 */ /* 0x000e620000000a00 */
[----:B------:R-:W-:Y:S02]  /*2620*/  IADD3 R4, P0, R13, R4, RZ ;  /* 0x000000040d047210 */ /* 0x000fe40007f1e0ff */
[----:B------:R-:W-:-:S05]  /*2630*/  IMAD R3, R2, UR5, R3 ;  /* 0x0000000502037c24 */ /* 0x000fca000f8e0203 */
[----:B------:R-:W-:Y:S01]  /*2640*/  IADD3.X R5, R12, R5, R3, P0, !PT ;  /* 0x000000050c057210 */ /* 0x000fe200007fe403 */
[-C--:B0-----:R-:W-:Y:S02]  /*2650*/  IMAD R0, R7, R14.reuse, RZ ;  /* 0x0000000e07007224 */ /* 0x081fe400078e02ff */
[----:B------:R-:W-:-:S04]  /*2660*/  IMAD.WIDE.U32 R2, R6, R14, R4 ;  /* 0x0000000e06027225 */ /* 0x000fc800078e0004 */
[----:B------:R-:W-:Y:S01]  /*2670*/  IMAD R21, R6, R15, R0 ;  /* 0x0000000f06157224 */ /* 0x000fe200078e0200 */
[----:B-1----:R-:W-:-:S04]  /*2680*/  IADD3 R12, P0, R2, R32, RZ ;  /* 0x00000020020c7210 */ /* 0x002fc80007f1e0ff */
[----:B------:R-:W-:Y:S01]  /*2690*/  IADD3.X R13, R33, R3, R21, P0, !PT ;  /* 0x00000003210d7210 */ /* 0x000fe200007fe415 */
[----:B------:R-:W-:Y:S08]  /*26a0*/  @P2 BRA `(.L_x_36) ;  /* 0x0000000000042947 */ /* 0x000ff00003800000 */
[----:B------:R0:W5:Y:S02]  /*26b0*/  LDG.E.U8 R48, desc[UR36][R12.64] ;  /* 0x000000240c307981 */ /* 0x000164000c1e1100 */
.L_x_36:
[----:B------:R-:W-:Y:S05]  /*26c0*/  BSYNC B1 ;  /* 0x0000000000017941 */ /* 0x000fea0003800000 */
.L_x_35:
[----:B-----5:R-:W-:Y:S01]  /*26d0*/  LOP3.LUT R0, R48, 0xffff, RZ, 0xc0, !PT ;  /* 0x0000ffff30007812 */ /* 0x020fe200078ec0ff */
[C---:B------:R-:W-:Y:S01]  /*26e0*/  IMAD.SHL.U32 R2, R14.reuse, 0x8, RZ ;  /* 0x000000080e027824 */ /* 0x040fe200078e00ff */
[----:B------:R-:W-:Y:S01]  /*26f0*/  SHF.L.U64.HI R3, R14, 0x3, R15 ;  /* 0x000000030e037819 */ /* 0x000fe2000001020f */
[----:B------:R-:W-:Y:S01]  /*2700*/  BSSY B1, `(.L_x_37) ;  /* 0x000000e000017945 */ /* 0x000fe20003800000 */
[----:B------:R-:W-:Y:S02]  /*2710*/  PRMT R0, R0, 0x8880, RZ ;  /* 0x0000888000007816 */ /* 0x000fe400000000ff */
[----:B------:R-:W-:Y:S01]  /*2720*/  ISETP.LT.OR P3, PT, R51, 0x2, !P1 ;  /* 0x000000023300780c */ /* 0x000fe20004f61670 */
[----:B------:R-:W-:Y:S01]  /*2730*/  IMAD.WIDE.U32 R2, R6, R14, R2 ;  /* 0x0000000e06027225 */ /* 0x000fe200078e0002 */
[----:B------:R-:W-:-:S03]  /*2740*/  ISETP.GE.AND P0, PT, R20, 0x9, PT ;  /* 0x000000091400780c */ /* 0x000fc60003f06270 */
[----:B------:R-:W-:Y:S01]  /*2750*/  IMAD R7, R0, R35, RZ ;  /* 0x0000002300077224 */ /* 0x000fe200078e02ff */
[----:B------:R-:W-:Y:S01]  /*2760*/  IADD3 R2, P4, P5, R4, R32, R2 ;  /* 0x0000002004027210 */ /* 0x000fe20007d9e002 */
[----:B------:R-:W-:Y:S02]  /*2770*/  IMAD.IADD R6, R21, 0x1, R3 ;  /* 0x0000000115067824 */ /* 0x000fe400078e0203 */
[----:B------:R-:W-:-:S05]  /*2780*/  @!P2 IMAD R15, R24, R34, R7 ;  /* 0x00000022180fa224 */ /* 0x000fca00078e0207 */
[----:B------:R1:W-:Y:S01]  /*2790*/  @!P2 STG.E.U8 desc[UR36][R8.64], R15 ;  /* 0x0000000f0800a986 */ /* 0x0003e2000c101124 */
[----:B------:R-:W-:Y:S05]  /*27a0*/  @P3 BRA `(.L_x_38) ;  /* 0x00000000000c3947 */ /* 0x000fea0003800000 */
[----:B------:R-:W2:Y:S02]  /*27b0*/  LDG.E.U8 R48, desc[UR36][R12.64+0x1] ;  /* 0x000001240c307981 */ /* 0x000ea4000c1e1100 */
[----:B--2---:R-:W-:-:S05]  /*27c0*/  PRMT R0, R48, 0x8880, RZ ;  /* 0x0000888030007816 */ /* 0x004fca00000000ff */
[----:B------:R-:W-:-:S07]  /*27d0*/  IMAD R7, R0, R35, RZ ;  /* 0x0000002300077224 */ /* 0x000fce00078e02ff */
.L_x_38:
[----:B------:R-:W-:Y:S05]  /*27e0*/  BSYNC B1 ;  /* 0x0000000000017941 */ /* 0x000fea0003800000 */
.L_x_37:
[----:B------:R-:W-:Y:S01]  /*27f0*/  ISETP.LT.OR P2, PT, R51, 0x1, !P0 ;  /* 0x000000013300780c */ /* 0x000fe20004741670 */
[----:B------:R-:W-:Y:S01]  /*2800*/  @!P3 IMAD R25, R25, R34, R7 ;  /* 0x000000221919b224 */ /* 0x000fe200078e0207 */
[----:B------:R-:W-:Y:S01]  /*2810*/  BSSY B1, `(.L_x_39) ;  /* 0x000000b000017945 */ /* 0x000fe20003800000 */
[----:B------:R-:W-:Y:S02]  /*2820*/  IADD3.X R3, R5, R33, R6, P4, P5 ;  /* 0x0000002105037210 */ /* 0x000fe400027ea406 */
[C---:B------:R-:W-:Y:S01]  /*2830*/  ISETP.LT.OR P4, PT, R51.reuse, 0x2, !P0 ;  /* 0x000000023300780c */ /* 0x040fe20004781670 */
[----:B------:R2:W-:Y:S01]  /*2840*/  @!P3 STG.E.U8 desc[UR36][R8.64+0x1], R25 ;  /* 0x000001190800b986 */ /* 0x0005e2000c101124 */
[C---:B------:R-:W-:Y:S02]  /*2850*/  ISETP.LT.OR P3, PT, R51.reuse, 0x9, !P1 ;  /* 0x000000093300780c */ /* 0x040fe40004f61670 */
[C---:B------:R-:W-:Y:S02]  /*2860*/  ISETP.LT.OR P1, PT, R51.reuse, 0xa, !P1 ;  /* 0x0000000a3300780c */ /* 0x040fe40004f21670 */
[----:B------:R-:W-:-:S02]  /*2870*/  ISETP.LT.OR P5, PT, R51, 0x9, !P0 ;  /* 0x000000093300780c */ /* 0x000fc400047a1670 */
[----:B------:R-:W-:Y:S11]  /*2880*/  @P2 BRA `(.L_x_40) ;  /* 0x00000000000c2947 */ /* 0x000ff60003800000 */
[----:B------:R-:W3:Y:S02]  /*2890*/  LDG.E.U8 R48, desc[UR36][R2.64] ;  /* 0x0000002402307981 */ /* 0x000ee4000c1e1100 */
[----:B---3--:R-:W-:-:S05]  /*28a0*/  PRMT R0, R48, 0x8880, RZ ;  /* 0x0000888030007816 */ /* 0x008fca00000000ff */
[----:B------:R-:W-:-:S07]  /*28b0*/  IMAD R7, R0, R35, RZ ;  /* 0x0000002300077224 */ /* 0x000fce00078e02ff */
.L_x_40:
[----:B------:R-:W-:Y:S05]  /*28c0*/  BSYNC B1 ;  /* 0x0000000000017941 */ /* 0x000fea0003800000 */
.L_x_39:
[----:B------:R-:W-:Y:S01]  /*28d0*/  @!P2 IMAD R5, R26, R34, R7 ;  /* 0x000000221a05a224 */ /* 0x000fe200078e0207 */
[----:B------:R-:W-:Y:S04]  /*28e0*/  BSSY B1, `(.L_x_41) ;  /* 0x0000006000017945 */ /* 0x000fe80003800000 */
[----:B------:R3:W-:Y:S01]  /*28f0*/  @!P2 STG.E.U8 desc[UR36][R10.64], R5 ;  /* 0x000000050a00a986 */ /* 0x0007e2000c101124 */
[----:B------:R-:W-:Y:S05]  /*2900*/  @P4 BRA `(.L_x_42) ;  /* 0x00000000000c4947 */ /* 0x000fea0003800000 */
[----:B------:R-:W4:Y:S02]  /*2910*/  LDG.E.U8 R48, desc[UR36][R2.64+0x1] ;  /* 0x0000012402307981 */ /* 0x000f24000c1e1100 */
[----:B----4-:R-:W-:-:S05]  /*2920*/  PRMT R0, R48, 0x8880, RZ ;  /* 0x0000888030007816 */ /* 0x010fca00000000ff */
[----:B------:R-:W-:-:S07]  /*2930*/  IMAD R7, R0, R35, RZ ;  /* 0x0000002300077224 */ /* 0x000fce00078e02ff */
.L_x_42:
[----:B------:R-:W-:Y:S05]  /*2940*/  BSYNC B1 ;  /* 0x0000000000017941 */ /* 0x000fea0003800000 */
.L_x_41:
[----:B------:R-:W-:Y:S01]  /*2950*/  @!P4 IMAD R27, R27, R34, R7 ;  /* 0x000000221b1bc224 */ /* 0x000fe200078e0207 */
[----:B------:R-:W-:Y:S04]  /*2960*/  BSSY B1, `(.L_x_43) ;  /* 0x0000006000017945 */ /* 0x000fe80003800000 */
[----:B------:R4:W-:Y:S01]  /*2970*/  @!P4 STG.E.U8 desc[UR36][R10.64+0x1], R27 ;  /* 0x0000011b0a00c986 */ /* 0x0009e2000c101124 */
[----:B------:R-:W-:Y:S05]  /*2980*/  @P3 BRA `(.L_x_44) ;  /* 0x00000000000c3947 */ /* 0x000fea0003800000 */
[----:B------:R-:W5:Y:S02]  /*2990*/  LDG.E.U8 R48, desc[UR36][R12.64+0x8] ;  /* 0x000008240c307981 */ /* 0x000f64000c1e1100 */
[----:B-----5:R-:W-:-:S05]  /*29a0*/  PRMT R0, R48, 0x8880, RZ ;  /* 0x0000888030007816 */ /* 0x020fca00000000ff */
[----:B------:R-:W-:-:S07]  /*29b0*/  IMAD R7, R0, R35, RZ ;  /* 0x0000002300077224 */ /* 0x000fce00078e02ff */
.L_x_44:
[----:B------:R-:W-:Y:S05]  /*29c0*/  BSYNC B1 ;  /* 0x0000000000017941 */ /* 0x000fea0003800000 */
.L_x_43:
[----:B---3--:R-:W-:Y:S01]  /*29d0*/  @!P3 IMAD R5, R28, R34, R7 ;  /* 0x000000221c05b224 */ /* 0x008fe200078e0207 */
[----:B------:R-:W-:Y:S04]  /*29e0*/  BSSY B1, `(.L_x_45) ;  /* 0x0000006000017945 */ /* 0x000fe80003800000 */
[----:B------:R3:W-:Y:S01]  /*29f0*/  @!P3 STG.E.U8 desc[UR36][R8.64+0x8], R5 ;  /* 0x000008050800b986 */ /* 0x0007e2000c101124 */
[----:B------:R-:W-:Y:S05]  /*2a00*/  @P1 BRA `(.L_x_46) ;  /* 0x00000000000c1947 */ /* 0x000fea0003800000 */
[----:B------:R-:W5:Y:S02]  /*2a10*/  LDG.E.U8 R48, desc[UR36][R12.64+0x9] ;  /* 0x000009240c307981 */ /* 0x000f64000c1e1100 */
[----:B-----5:R-:W-:-:S05]  /*2a20*/  PRMT R0, R48, 0x8880, RZ ;  /* 0x0000888030007816 */ /* 0x020fca00000000ff */
[----:B------:R-:W-:-:S07]  /*2a30*/  IMAD R7, R0, R35, RZ ;  /* 0x0000002300077224 */ /* 0x000fce00078e02ff */
.L_x_46:
[----:B------:R-:W-:Y:S05]  /*2a40*/  BSYNC B1 ;  /* 0x0000000000017941 */ /* 0x000fea0003800000 */
.L_x_45:
[----:B------:R-:W-:Y:S01]  /*2a50*/  @!P1 IMAD R29, R29, R34, R7 ;  /* 0x000000221d1d9224 */ /* 0x000fe200078e0207 */
[----:B------:R-:W-:Y:S04]  /*2a60*/  BSSY B1, `(.L_x_47) ;  /* 0x0000006000017945 */ /* 0x000fe80003800000 */
[----:B------:R0:W-:Y:S01]  /*2a70*/  @!P1 STG.E.U8 desc[UR36][R8.64+0x9], R29 ;  /* 0x0000091d08009986 */ /* 0x0001e2000c101124 */
[----:B------:R-:W-:Y:S05]  /*2a80*/  @P5 BRA `(.L_x_48) ;  /* 0x00000000000c5947 */ /* 0x000fea0003800000 */
[----:B------:R-:W5:Y:S02]  /*2a90*/  LDG.E.U8 R48, desc[UR36][R2.64+0x8] ;  /* 0x0000082402307981 */ /* 0x000f64000c1e1100 */
[----:B-----5:R-:W-:-:S05]  /*2aa0*/  PRMT R0, R48, 0x8880, RZ ;  /* 0x0000888030007816 */ /* 0x020fca00000000ff */
[----:B------:R-:W-:-:S07]  /*2ab0*/  IMAD R7, R0, R35, RZ ;  /* 0x0000002300077224 */ /* 0x000fce00078e02ff */
.L_x_48:
[----:B------:R-:W-:Y:S05]  /*2ac0*/  BSYNC B1 ;  /* 0x0000000000017941 */ /* 0x000fea0003800000 */
.L_x_47:
[----:B---3--:R-:W-:Y:S01]  /*2ad0*/  @!P5 IMAD R5, R30, R34, R7 ;  /* 0x000000221e05d224 */ /* 0x008fe200078e0207 */
[----:B------:R-:W-:Y:S01]  /*2ae0*/  ISETP.LT.OR P0, PT, R51, 0xa, !P0 ;  /* 0x0000000a3300780c */ /* 0x000fe20004701670 */
[----:B------:R-:W-:Y:S03]  /*2af0*/  BSSY B1, `(.L_x_49) ;  /* 0x0000006000017945 */ /* 0x000fe60003800000 */
[----:B------:R3:W-:Y:S09]  /*2b00*/  @!P5 STG.E.U8 desc[UR36][R10.64+0x8], R5 ;  /* 0x000008050a00d986 */ /* 0x0007f2000c101124 */
[----:B------:R-:W-:Y:S05]  /*2b10*/  @P0 BRA `(.L_x_50) ;  /* 0x00000000000c0947 */ /* 0x000fea0003800000 */
[----:B------:R-:W5:Y:S02]  /*2b20*/  LDG.E.U8 R48, desc[UR36][R2.64+0x9] ;  /* 0x0000092402307981 */ /* 0x000f64000c1e1100 */
[----:B-----5:R-:W-:-:S05]  /*2b30*/  PRMT R0, R48, 0x8880, RZ ;  /* 0x0000888030007816 */ /* 0x020fca00000000ff */
[----:B------:R-:W-:-:S07]  /*2b40*/  IMAD R7, R0, R35, RZ ;  /* 0x0000002300077224 */ /* 0x000fce00078e02ff */
.L_x_50:
[----:B------:R-:W-:Y:S05]  /*2b50*/  BSYNC B1 ;  /* 0x0000000000017941 */ /* 0x000fea0003800000 */
.L_x_49:
[----:B------:R-:W-:Y:S01]  /*2b60*/  IMAD R7, R31, R34, R7 ;  /* 0x000000221f077224 */ /* 0x000fe200078e0207 */
[----:B------:R-:W-:Y:S06]  /*2b70*/  @P0 BRA `(.L_x_51) ;  /* 0x0000000000700947 */ /* 0x000fec0003800000 */
[----:B------:R0:W-:Y:S01]  /*2b80*/  STG.E.U8 desc[UR36][R10.64+0x9], R7 ;  /* 0x000009070a007986 */ /* 0x0001e2000c101124 */
[----:B------:R-:W-:Y:S05]  /*2b90*/  BRA `(.L_x_51) ;  /* 0x0000000000687947 */ /* 0x000fea0003800000 */
.L_x_34:
[C---:B------:R-:W-:Y:S02]  /*2ba0*/  ISETP.GE.AND P1, PT, R20.reuse, 0x1, PT ;  /* 0x000000011400780c */ /* 0x040fe40003f26270 */
[----:B------:R-:W-:Y:S02]  /*2bb0*/  ISETP.GE.AND P0, PT, R20, 0x9, PT ;  /* 0x000000091400780c */ /* 0x000fe40003f06270 */
[C---:B------:R-:W-:Y:S02]  /*2bc0*/  ISETP.LT.OR P3, PT, R51.reuse, 0x1, !P1 ;  /* 0x000000013300780c */ /* 0x040fe40004f61670 */
[C---:B------:R-:W-:Y:S02]  /*2bd0*/  ISETP.LT.OR P4, PT, R51.reuse, 0x2, !P1 ;  /* 0x000000023300780c */ /* 0x040fe40004f81670 */
[C---:B------:R-:W-:Y:S02]  /*2be0*/  ISETP.LT.OR P2, PT, R51.reuse, 0x1, !P0 ;  /* 0x000000013300780c */ /* 0x040fe40004741670 */
[----:B------:R-:W-:-:S07]  /*2bf0*/  ISETP.LT.OR P5, PT, R51, 0x9, !P0 ;  /* 0x000000093300780c */ /* 0x000fce00047a1670 */
[-C--:B------:R-:W-:Y:S02]  /*2c00*/  @!P3 IMAD R3, R24, R34.reuse, RZ ;  /* 0x000000221803b224 */ /* 0x080fe400078e02ff */
[-C--:B------:R-:W-:Y:S02]  /*2c10*/  @!P4 IMAD R25, R25, R34.reuse, RZ ;  /* 0x000000221919c224 */ /* 0x080fe400078e02ff */
[----:B------:R-:W-:Y:S01]  /*2c20*/  @!P2 IMAD R5, R26, R34, RZ ;  /* 0x000000221a05a224 */ /* 0x000fe200078e02ff */
[----:B------:R0:W-:Y:S01]  /*2c30*/  @!P3 STG.E.U8 desc[UR36][R8.64], R3 ;  /* 0x000000030800b986 */ /* 0x0001e2000c101124 */
[C---:B------:R-:W-:Y:S02]  /*2c40*/  ISETP.LT.OR P3, PT, R51.reuse, 0x9, !P1 ;  /* 0x000000093300780c */ /* 0x040fe40004f61670 */
[C---:B------:R-:W-:Y:S01]  /*2c50*/  ISETP.LT.OR P1, PT, R51.reuse, 0xa, !P1 ;  /* 0x0000000a3300780c */ /* 0x040fe20004f21670 */
[----:B------:R1:W-:Y:S01]  /*2c60*/  @!P4 STG.E.U8 desc[UR36][R8.64+0x1], R25 ;  /* 0x000001190800c986 */ /* 0x0003e2000c101124 */
[----:B------:R-:W-:-:S02]  /*2c70*/  ISETP.LT.OR P4, PT, R51, 0x2, !P0 ;  /* 0x000000023300780c */ /* 0x000fc40004781670 */
[----:B------:R-:W-:Y:S01]  /*2c80*/  ISETP.LT.OR P0, PT, R51, 0xa, !P0 ;  /* 0x0000000a3300780c */ /* 0x000fe20004701670 */
[----:B------:R1:W-:Y:S01]  /*2c90*/  @!P2 STG.E.U8 desc[UR36][R10.64], R5 ;  /* 0x000000050a00a986 */ /* 0x0003e2000c101124 */
[----:B0-----:R-:W-:-:S05]  /*2ca0*/  @!P5 IMAD R3, R30, R34, RZ ;  /* 0x000000221e03d224 */ /* 0x001fca00078e02ff */
[-C--:B------:R-:W-:Y:S02]  /*2cb0*/  @!P3 IMAD R7, R28, R34.reuse, RZ ;  /* 0x000000221c07b224 */ /* 0x080fe400078e02ff */
[-C--:B------:R-:W-:Y:S02]  /*2cc0*/  @!P1 IMAD R29, R29, R34.reuse, RZ ;  /* 0x000000221d1d9224 */ /* 0x080fe400078e02ff */
[-C--:B------:R-:W-:Y:S02]  /*2cd0*/  @!P4 IMAD R27, R27, R34.reuse, RZ ;  /* 0x000000221b1bc224 */ /* 0x080fe400078e02ff */
[----:B------:R-:W-:-:S03]  /*2ce0*/  @!P0 IMAD R31, R31, R34, RZ ;  /* 0x000000221f1f8224 */ /* 0x000fc600078e02ff */
[----:B------:R1:W-:Y:S04]  /*2cf0*/  @!P4 STG.E.U8 desc[UR36][R10.64+0x1], R27 ;  /* 0x0000011b0a00c986 */ /* 0x0003e8000c101124 */
[----:B------:R1:W-:Y:S04]  /*2d00*/  @!P3 STG.E.U8 desc[UR36][R8.64+0x8], R7 ;  /* 0x000008070800b986 */ /* 0x0003e8000c101124 */
[----:B------:R1:W-:Y:S04]  /*2d10*/  @!P1 STG.E.U8 desc[UR36][R8.64+0x9], R29 ;  /* 0x0000091d08009986 */ /* 0x0003e8000c101124 */
[----:B------:R1:W-:Y:S04]  /*2d20*/  @!P5 STG.E.U8 desc[UR36][R10.64+0x8], R3 ;  /* 0x000008030a00d986 */ /* 0x0003e8000c101124 */
[----:B------:R1:W-:Y:S02]  /*2d30*/  @!P0 STG.E.U8 desc[UR36][R10.64+0x9], R31 ;  /* 0x0000091f0a008986 */ /* 0x0003e4000c101124 */
.L_x_51:
[----:B------:R-:W-:Y:S05]  /*2d40*/  BSYNC B0 ;  /* 0x0000000000007941 */ /* 0x000fea0003800000 */
.L_x_33:
[----:B------:R-:W-:Y:S01]  /*2d50*/  LEA R22, P0, R16, R22, 0x1 ;  /* 0x0000001610167211 */ /* 0x000fe200078008ff */
[----:B------:R-:W-:Y:S01]  /*2d60*/  ULDC.64 UR4, c[0x0][0x650] ;  /* 0x0001940000047ab9 */ /* 0x000fe20000000a00 */
[----:B------:R-:W-:Y:S02]  /*2d70*/  IMAD.U32 R0, RZ, RZ, UR44 ;  /* 0x0000002cff007e24 */ /* 0x000fe4000f8e00ff */
[----:B------:R-:W-:Y:S02]  /*2d80*/  IMAD.MOV.U32 R33, RZ, RZ, -0x1 ;  /* 0xffffffffff217424 */ /* 0x000fe400078e00ff */
[----:B------:R-:W-:Y:S01]  /*2d90*/  IMAD.X R19, R44, 0x1, R19, P0 ;  /* 0x000000012c137824 */ /* 0x000fe200000e0613 */
[----:B------:R-:W-:Y:S01]  /*2da0*/  ISETP.GE.U32.AND P0, PT, R22, UR4, PT ;  /* 0x0000000416007c0c */ /* 0x000fe2000bf06070 */
[----:B------:R2:W-:Y:S01]  /*2db0*/  SYNCS.ARRIVE.TRANS64.A1T0 RZ, [R0+UR48], RZ ;  /* 0x000000ff00ff79a7 */ /* 0x0005e20008100030 */
[----:B------:R-:W-:Y:S02]  /*2dc0*/  IMAD.MOV.U32 R32, RZ, RZ, -0x1 ;  /* 0xffffffffff207424 */ /* 0x000fe400078e00ff */
[----:B------:R-:W-:Y:S01]  /*2dd0*/  ISETP.GE.U32.AND.EX P0, PT, R19, UR5, PT, P0 ;  /* 0x0000000513007c0c */ /* 0x000fe2000bf06100 */
[----:B------:R-:W-:Y:S01]  /*2de0*/  IMAD.MOV.U32 R2, RZ, RZ, -0x1 ;  /* 0xffffffffff027424 */ /* 0x000fe200078e00ff */
[----:B--2---:R-:W-:-:S11]  /*2df0*/  PRMT R0, RZ, 0x7610, R0 ;  /* 0x00007610ff007816 */ /* 0x004fd60000000000 */
[----:B------:R-:W-:Y:S05]  /*2e00*/  @P0 BRA `(.L_x_52) ;  /* 0x0000000400580947 */ /* 0x000fea0003800000 */
[----:B01----:R-:W0:Y:S01]  /*2e10*/  LDC.64 R8, c[0x0][0x628] ;  /* 0x00018a00ff087b82 */ /* 0x003e220000000a00 */
[----:B------:R-:W1:Y:S01]  /*2e20*/  S2R R14, SR_CTAID.X ;  /* 0x00000000000e7919 */ /* 0x000e620000002500 */
[----:B------:R-:W-:Y:S02]  /*2e30*/  IMAD.MOV.U32 R6, RZ, RZ, R22 ;  /* 0x000000ffff067224 */ /* 0x000fe400078e0016 */
[----:B------:R-:W-:Y:S01]  /*2e40*/  IMAD.MOV.U32 R7, RZ, RZ, R19 ;  /* 0x000000ffff077224 */ /* 0x000fe200078e0013 */
[----:B------:R-:W2:Y:S03]  /*2e50*/  S2R R15, SR_CTAID.Y ;  /* 0x00000000000f7919 */ /* 0x000ea60000002600 */
[----:B------:R-:W1:Y:S08]  /*2e60*/  LDC R0, c[0x0][0x630] ;  /* 0x00018c00ff007b82 */ /* 0x000e700000000800 */
[----:B------:R-:W1:Y:S01]  /*2e70*/  LDC.64 R12, c[0x0][0x620] ;  /* 0x00018800ff0c7b82 */ /* 0x000e620000000a00 */
[----:B0-----:R-:W-:-:S04]  /*2e80*/  ISETP.NE.U32.AND P0, PT, R8, RZ, PT ;  /* 0x000000ff0800720c */ /* 0x001fc80003f05070 */
[----:B------:R-:W-:-:S13]  /*2e90*/  ISETP.NE.AND.EX P0, PT, R9, RZ, PT, P0 ;  /* 0x000000ff0900720c */ /* 0x000fda0003f05300 */
[----:B-12---:R-:W-:Y:S05]  /*2ea0*/  @!P0 BRA `(.L_x_53) ;  /* 0x0000000000288947 */ /* 0x006fea0003800000 */
[----:B------:R-:W0:Y:S02]  /*2eb0*/  LDC R3, c[0x0][0x634] ;  /* 0x00018d00ff037b82 */ /* 0x000e240000000800 */
[----:B0-----:R-:W-:-:S05]  /*2ec0*/  IADD3 R7, P0, R22, R3, RZ ;  /* 0x0000000316077210 */ /* 0x001fca0007f1e0ff */
[----:B---34-:R-:W-:-:S04]  /*2ed0*/  IMAD.X R11, RZ, RZ, R19, P0 ;  /* 0x000000ffff0b7224 */ /* 0x018fc800000e0613 */
[----:B------:R-:W-:-:S04]  /*2ee0*/  IMAD.WIDE.U32 R2, R11, R8, RZ ;  /* 0x000000080b027225 */ /* 0x000fc800078e00ff */
[----:B------:R-:W-:-:S04]  /*2ef0*/  IMAD.WIDE.U32 R4, P0, R7, R9, R2 ;  /* 0x0000000907047225 */ /* 0x000fc80007800002 */
[----:B------:R-:W-:-:S04]  /*2f00*/  IMAD.WIDE.U32 R2, R7, R8, RZ ;  /* 0x0000000807027225 */ /* 0x000fc800078e00ff */
[----:B------:R-:W-:Y:S01]  /*2f10*/  IMAD.X R7, RZ, RZ, RZ, P0 ;  /* 0x000000ffff077224 */ /* 0x000fe200000e06ff */
[----:B------:R-:W-:Y:S01]  /*2f20*/  IADD3 RZ, P0, R3, R4, RZ ;  /* 0x0000000403ff7210 */ /* 0x000fe20007f1e0ff */
[----:B------:R-:W-:-:S04]  /*2f30*/  IMAD.MOV.U32 R6, RZ, RZ, R5 ;  /* 0x000000ffff067224 */ /* 0x000fc800078e0005 */
[----:B------:R-:W-:-:S08]  /*2f40*/  IMAD.WIDE.U32.X R6, R11, R9, R6, P0 ;  /* 0x000000090b067225 */ /* 0x000fd000000e0406 */
.L_x_53:
[-CC-:B---34-:R-:W-:Y:S01]  /*2f50*/  SHF.R.U64 R10, R6, R0.reuse, R7.reuse ;  /* 0x00000000060a7219 */ /* 0x198fe20000001207 */
[----:B------:R-:W0:Y:S01]  /*2f60*/  LDC.64 R26, c[0x0][0x640] ;  /* 0x00019000ff1a7b82 */ /* 0x000e220000000a00 */
[----:B------:R-:W-:Y:S01]  /*2f70*/  SHF.R.U32.HI R0, RZ, R0, R7 ;  /* 0x00000000ff007219 */ /* 0x000fe20000011607 */
[----:B------:R-:W-:Y:S01]  /*2f80*/  IMAD.MOV.U32 R2, RZ, RZ, R22 ;  /* 0x000000ffff027224 */ /* 0x000fe200078e0016 */
[----:B------:R-:W-:Y:S01]  /*2f90*/  IADD3 R5, P0, RZ, -R10, RZ ;  /* 0x8000000aff057210 */ /* 0x000fe20007f1e0ff */
[----:B------:R-:W-:Y:S01]  /*2fa0*/  ULDC UR4, c[0x0][0x150] ;  /* 0x0000540000047ab9 */ /* 0x000fe20000000800 */
[----:B------:R-:W-:-:S03]  /*2fb0*/  I2FP.F32.U32 R6, R14 ;  /* 0x0000000e00067245 */ /* 0x000fc60000201000 */
[----:B------:R-:W1:Y:S01]  /*2fc0*/  LDC R4, c[0x0][0x618] ;  /* 0x00018600ff047b82 */ /* 0x000e620000000800 */
[----:B------:R-:W-:Y:S02]  /*2fd0*/  IMAD.X R3, RZ, RZ, ~R0, P0 ;  /* 0x000000ffff037224 */ /* 0x000fe400000e0e00 */
[----:B------:R-:W-:Y:S01]  /*2fe0*/  FMUL R6, R6, UR4 ;  /* 0x0000000406067c20 */ /* 0x000fe20008400000 */
[----:B------:R-:W-:Y:S01]  /*2ff0*/  ULDC UR4, c[0x0][0x154] ;  /* 0x0000550000047ab9 */ /* 0x000fe20000000800 */
[-C--:B------:R-:W-:Y:S02]  /*3000*/  IMAD R0, R3, R12.reuse, RZ ;  /* 0x0000000c03007224 */ /* 0x080fe400078e02ff */
[----:B------:R-:W-:Y:S01]  /*3010*/  IMAD.MOV.U32 R3, RZ, RZ, R19 ;  /* 0x000000ffff037224 */ /* 0x000fe200078e0013 */
[----:B------:R-:W2:Y:S01]  /*3020*/  LDC R24, c[0x0][0x608] ;  /* 0x00018200ff187b82 */ /* 0x000ea20000000800 */
[----:B------:R-:W3:Y:S01]  /*3030*/  F2I.U32.TRUNC.NTZ R6, R6 ;  /* 0x0000000600067305 */ /* 0x000ee2000020f000 */
[----:B------:R-:W-:-:S04]  /*3040*/  IMAD.WIDE.U32 R2, R5, R12, R2 ;  /* 0x0000000c05027225 */ /* 0x000fc800078e0002 */
[----:B------:R-:W-:Y:S02]  /*3050*/  IMAD R5, R5, R13, R0 ;  /* 0x0000000d05057224 */ /* 0x000fe400078e0200 */
[----:B------:R-:W4:Y:S01]  /*3060*/  LDC R9, c[0x0][0x658] ;  /* 0x00019600ff097b82 */ /* 0x000f220000000800 */
[----:B------:R-:W-:Y:S01]  /*3070*/  I2FP.F32.U32 R0, R15 ;  /* 0x0000000f00007245 */ /* 0x000fe20000201000 */
[----:B------:R-:W-:Y:S01]  /*3080*/  IMAD.IADD R3, R3, 0x1, R5 ;  /* 0x0000000103037824 */ /* 0x000fe200078e0205 */
[----:B0-----:R-:W-:-:S05]  /*3090*/  ISETP.NE.U32.AND P0, PT, R26, RZ, PT ;  /* 0x000000ff1a00720c */ /* 0x001fca0003f05070 */
[----:B------:R-:W0:Y:S01]  /*30a0*/  LDC R7, c[0x0][0x144] ;  /* 0x00005100ff077b82 */ /* 0x000e220000000800 */
[-CC-:B-1----:R-:W-:Y:S01]  /*30b0*/  SHF.R.U64 R8, R2, R4.reuse, R3.reuse ;  /* 0x0000000402087219 */ /* 0x182fe20000001203 */
[----:B---3--:R-:W-:Y:S01]  /*30c0*/  IMAD.MOV R6, RZ, RZ, -R6 ;  /* 0x000000ffff067224 */ /* 0x008fe200078e0a06 */
[----:B------:R-:W-:Y:S01]  /*30d0*/  SHF.R.U32.HI R3, RZ, R4, R3 ;  /* 0x00000004ff037219 */ /* 0x000fe20000011603 */
[----:B------:R-:W-:Y:S01]  /*30e0*/  FMUL R4, R0, UR4 ;  /* 0x0000000400047c20 */ /* 0x000fe20008400000 */
[----:B------:R-:W-:-:S03]  /*30f0*/  ISETP.NE.AND.EX P0, PT, R27, RZ, PT, P0 ;  /* 0x000000ff1b00720c */ /* 0x000fc60003f05300 */
[----:B------:R-:W1:Y:S01]  /*3100*/  LDC R20, c[0x0][0x148] ;  /* 0x00005200ff147b82 */ /* 0x000e620000000800 */
[----:B------:R3:W0:Y:S01]  /*3110*/  F2I.U32.TRUNC.NTZ R12, R4 ;  /* 0x00000004000c7305 */ /* 0x000622000020f000 */
[-CC-:B--2---:R-:W-:Y:S02]  /*3120*/  SHF.R.U64 R11, R8, R24.reuse, R3.reuse ;  /* 0x00000018080b7219 */ /* 0x184fe40000001203 */
[----:B------:R-:W-:-:S04]  /*3130*/  SHF.R.U32.HI R0, RZ, R24, R3 ;  /* 0x00000018ff007219 */ /* 0x000fc80000011603 */
[----:B------:R-:W2:Y:S01]  /*3140*/  LDC R21, c[0x0][0x648] ;  /* 0x00019200ff157b82 */ /* 0x000ea20000000800 */
[-CC-:B----4-:R-:W-:Y:S02]  /*3150*/  SHF.R.U64 R13, R11, R9.reuse, R0.reuse ;  /* 0x000000090b0d7219 */ /* 0x190fe40000001200 */
[----:B------:R-:W-:-:S03]  /*3160*/  SHF.R.U32.HI R3, RZ, R9, R0 ;  /* 0x00000009ff037219 */ /* 0x000fc60000011600 */
[----:B------:R-:W-:Y:S02]  /*3170*/  IMAD.MOV.U32 R2, RZ, RZ, R13 ;  /* 0x000000ffff027224 */ /* 0x000fe400078e000d */
[----:B------:R-:W4:Y:S01]  /*3180*/  LDC R25, c[0x0][0x638] ;  /* 0x00018e00ff197b82 */ /* 0x000f220000000800 */
[----:B0-----:R-:W-:-:S07]  /*3190*/  IMAD R14, R7, R6, R14 ;  /* 0x00000006070e7224 */ /* 0x001fce00078e020e */
[----:B------:R-:W0:Y:S08]  /*31a0*/  LDC R33, c[0x0][0x610] ;  /* 0x00018400ff217b82 */ /* 0x000e300000000800 */
        /* <DEDUP_REMOVED lines=12> */
.L_x_54:
[----:B------:R-:W-:Y:S01]  /*3270*/  ISETP.NE.AND P0, PT, R23, 0x1, PT ;  /* 0x000000011700780c */ /* 0x000fe20003f05270 */
[----:B------:R-:W-:Y:S01]  /*3280*/  IMAD.MOV R12, RZ, RZ, -R12 ;  /* 0x000000ffff0c7224 */ /* 0x000fe200078e0a0c */
[----:B--2---:R-:W-:Y:S02]  /*3290*/  SHF.R.U64 R0, R2, R21, R3 ;  /* 0x0000001502007219 */ /* 0x004fe40000001203 */
[----:B------:R-:W-:Y:S02]  /*32a0*/  LOP3.LUT R3, R11, R46, RZ, 0xc0, !PT ;  /* 0x0000002e0b037212 */ /* 0x000fe400078ec0ff */
[----:B------:R-:W-:Y:S01]  /*32b0*/  LOP3.LUT R5, R8, R45, RZ, 0xc0, !PT ;  /* 0x0000002d08057212 */ /* 0x000fe200078ec0ff */
[----:B------:R-:W-:Y:S02]  /*32c0*/  IMAD.MOV R2, RZ, RZ, -R0 ;  /* 0x000000ffff027224 */ /* 0x000fe400078e0a00 */
[----:B------:R-:W-:Y:S02]  /*32d0*/  IMAD R3, R42, R0, R3 ;  /* 0x000000002a037224 */ /* 0x000fe400078e0203 */
[----:B----4-:R-:W-:-:S02]  /*32e0*/  IMAD R0, R2, R25, R13 ;  /* 0x0000001902007224 */ /* 0x010fc400078e020d */
[----:B------:R-:W-:Y:S02]  /*32f0*/  @P0 IMAD R14, R20, R12, R15 ;  /* 0x0000000c140e0224 */ /* 0x000fe400078e020f */
[----:B0-----:R-:W-:Y:S02]  /*3300*/  IMAD R2, R0, R28, R5 ;  /* 0x0000001c00027224 */ /* 0x001fe400078e0205 */
[----:B------:R-:W-:Y:S02]  /*3310*/  IMAD R33, R3, R33, R14 ;  /* 0x0000002103217224 */ /* 0x000fe400078e020e */
[----:B------:R-:W-:-:S03]  /*3320*/  IMAD.MOV.U32 R3, RZ, RZ, 0x1 ;  /* 0x00000001ff037424 */ /* 0x000fc600078e00ff */
[----:B------:R-:W-:Y:S02]  /*3330*/  SEL R32, R2, R33, !P0 ;  /* 0x0000002102207207 */ /* 0x000fe40004000000 */
[----:B------:R-:W-:Y:S01]  /*3340*/  SEL R33, R33, R2, !P0 ;  /* 0x0000000221217207 */ /* 0x000fe20004000000 */
[----:B------:R-:W-:Y:S01]  /*3350*/  IMAD.MOV.U32 R2, RZ, RZ, R10 ;  /* 0x000000ffff027224 */ /* 0x000fe200078e000a */
[----:B------:R-:W-:-:S07]  /*3360*/  PRMT R0, R3, 0x7610, R0 ;  /* 0x0000761003007816 */ /* 0x000fce0000000000 */
.L_x_52:
[----:B------:R-:W-:Y:S01]  /*3370*/  UIMAD.WIDE.U32 UR4, UR38, 0x6c16c16d, URZ ;  /* 0x6c16c16d260478a5 */ /* 0x000fe2000f8e003f */
[----:B------:R-:W-:Y:S02]  /*3380*/  LOP3.LUT P0, RZ, R0, 0xff, RZ, 0xc0, !PT ;  /* 0x000000ff00ff7812 */ /* 0x000fe4000780c0ff */
[----:B------:R-:W-:Y:S01]  /*3390*/  LOP3.LUT R50, R50, 0x1, RZ, 0x3c, !PT ;  /* 0x0000000132327812 */ /* 0x000fe200078e3cff */
[----:B------:R-:W-:-:S04]  /*33a0*/  UIADD3 UR4, UR38, -UR5, URZ ;  /* 0x8000000526047290 */ /* 0x000fc8000fffe03f */
[----:B------:R-:W-:-:S04]  /*33b0*/  ULEA.HI UR4, UR4, UR5, URZ, 0x1f ;  /* 0x0000000504047291 */ /* 0x000fc8000f8ff83f */
[----:B------:R-:W-:-:S04]  /*33c0*/  USHF.R.U32.HI UR4, URZ, 0x5, UR4 ;  /* 0x000000053f047899 */ /* 0x000fc80008011604 */
[----:B------:R-:W-:Y:S01]  /*33d0*/  UIMAD UR38, UR4, -0x2d, UR38 ;  /* 0xffffffd3042678a4 */ /* 0x000fe2000f8e0226 */
[----:B------:R-:W-:Y:S11]  /*33e0*/  @P0 BRA `(.L_x_55) ;  /* 0xffffffe400c80947 */ /* 0x000ff6000383ffff */
[----:B------:R-:W-:Y:S05]  /*33f0*/  EXIT ;  /* 0x000000000000794d */ /* 0x000fea0003800000 */
.L_x_14:
[----:B------:R-:W-:-:S08]  /*3400*/  ISETP.NE.AND P0, PT, R5, RZ, PT ;  /* 0x000000ff0500720c */ /* 0x000fd00003f05270 */
[----:B-----5:R-:W0:-:S00]  /*3410*/  USETMAXREG.DEALLOC.CTAPOOL 0x28 ;  /* 0x00000028000079c8 */ /* 0x020e0000080e0500 */
[----:B------:R-:W-:Y:S05]  /*3420*/  @P0 EXIT ;  /* 0x000000000000094d */ /* 0x000fea0003800000 */
[----:B0-----:R-:W-:Y:S01]  /*3430*/  LOP3.LUT P0, RZ, R8, 0xff, RZ, 0xc0, !PT ;  /* 0x000000ff08ff7812 */ /* 0x001fe2000780c0ff */
[----:B------:R-:W-:Y:S02]  /*3440*/  IMAD.MOV.U32 R6, RZ, RZ, 0x1 ;  /* 0x00000001ff067424 */ /* 0x000fe400078e00ff */
[----:B------:R-:W-:-:S10]  /*3450*/  IMAD.MOV.U32 R7, RZ, RZ, RZ ;  /* 0x000000ffff077224 */ /* 0x000fd400078e00ff */
[----:B------:R-:W-:Y:S05]  /*3460*/  @!P0 BRA `(.L_x_56) ;  /* 0x0000000c001c8947 */ /* 0x000fea0003800000 */
[----:B------:R-:W-:Y:S01]  /*3470*/  LOP3.LUT P0, RZ, R3, 0x1f, RZ, 0xc0, !PT ;  /* 0x0000001f03ff7812 */ /* 0x000fe2000780c0ff */
[----:B------:R-:W-:Y:S01]  /*3480*/  ULDC UR5, c[0x0][0x658] ;  /* 0x0001960000057ab9 */ /* 0x000fe20000000800 */
[----:B------:R-:W-:Y:S01]  /*3490*/  UMOV UR6, 0xffffffff ;  /* 0xffffffff00067882 */ /* 0x000fe20000000000 */
[----:B------:R-:W-:Y:S01]  /*34a0*/  BSSY B0, `(.L_x_56) ;  /* 0x00000c3000007945 */ /* 0x000fe20003800000 */
[----:B------:R-:W-:Y:S01]  /*34b0*/  USHF.L.U32 UR6, UR6, UR5, URZ ;  /* 0x0000000506067299 */ /* 0x000fe2000800063f */
[C---:B------:R-:W-:Y:S01]  /*34c0*/  ISETP.NE.AND P2, PT, R4.reuse, RZ, PT ;  /* 0x000000ff0400720c */ /* 0x040fe20003f45270 */
[----:B------:R-:W-:Y:S01]  /*34d0*/  IMAD.MOV.U32 R9, RZ, RZ, 0x1 ;  /* 0x00000001ff097424 */ /* 0x000fe200078e00ff */
[----:B------:R-:W-:Y:S01]  /*34e0*/  ISETP.NE.OR P0, PT, R4, RZ, !P0 ;  /* 0x000000ff0400720c */ /* 0x000fe20004705670 */
[----:B------:R-:W-:Y:S01]  /*34f0*/  IMAD.MOV.U32 R6, RZ, RZ, 0x1 ;  /* 0x00000001ff067424 */ /* 0x000fe200078e00ff */
[----:B------:R-:W-:Y:S01]  /*3500*/  LOP3.LUT R8, R18, 0x2, RZ, 0xfc, !PT ;  /* 0x0000000212087812 */ /* 0x000fe200078efcff */
[----:B------:R-:W-:Y:S01]  /*3510*/  IMAD.MOV.U32 R7, RZ, RZ, RZ ;  /* 0x000000ffff077224 */ /* 0x000fe200078e00ff */
[----:B------:R-:W-:Y:S01]  /*3520*/  ULDC UR4, c[0x0][0x600] ;  /* 0x0001800000047ab9 */ /* 0x000fe20000000800 */
[----:B------:R-:W-:Y:S01]  /*3530*/  UMOV UR7, 0x1 ;  /* 0x0000000100077882 */ /* 0x000fe20000000000 */
[----:B------:R-:W-:-:S02]  /*3540*/  UIADD3 UR19, UR40, 0x1, URZ ;  /* 0x0000000128137890 */ /* 0x000fc4000fffe03f */
[----:B------:R-:W-:Y:S02]  /*3550*/  UIADD3 UR15, UR4, -0x1, URZ ;  /* 0xffffffff040f7890 */ /* 0x000fe4000fffe03f */
[----:B------:R-:W-:Y:S02]  /*3560*/  USHF.L.U32 UR17, UR7, UR5, URZ ;  /* 0x0000000507117299 */ /* 0x000fe4000800063f */
[----:B------:R-:W-:Y:S01]  /*3570*/  ULOP3.LUT UR16, URZ, UR6, URZ, 0x33, !UPT ;  /* 0x000000063f107292 */ /* 0x000fe2000f8e333f */
[----:B------:R-:W-:-:S11]  /*3580*/  ULDC.64 UR20, c[0x0][0x198] ;  /* 0x0000660000147ab9 */ /* 0x000fd60000000a00 */
.L_x_68:
[----:B------:R-:W-:-:S03]  /*3590*/  UMOV UR4, 0xffffffff ;  /* 0xffffffff00047882 */ /* 0x000fc60000000000 */
[----:B------:R-:W-:Y:S05]  /*35a0*/  BRA.DIV UR4, `(.L_x_57) ;  /* 0x0000002604ac7947 */ /* 0x000fea000b800000 */
[----:B------:R-:W-:-:S13]  /*35b0*/  ELECT P6, URZ, PT ;  /* 0x00000000003f782f */ /* 0x000fda00038c0000 */
.L_x_122:
[----:B------:R-:W0:Y:S01]  /*35c0*/  LDC R3, c[0x0][0x28c] ;  /* 0x0000a300ff037b82 */ /* 0x000e220000000800 */
[----:B------:R-:W-:Y:S01]  /*35d0*/  BSSY B1, `(.L_x_58) ;  /* 0x0000037000017945 */ /* 0x000fe20003800000 */
[----:B0-----:R-:W-:-:S13]  /*35e0*/  ISETP.LT.OR P6, PT, R3, 0x1, !P6 ;  /* 0x000000010300780c */ /* 0x001fda00077c1670 */
[----:B------:R-:W-:Y:S05]  /*35f0*/  @P6 BRA `(.L_x_59) ;  /* 0x0000000000d06947 */ /* 0x000fea0003800000 */
[----:B------:R-:W-:Y:S02]  /*3600*/  IMAD.SHL.U32 R32, R32, 0x10, RZ ;  /* 0x0000001020207824 */ /* 0x000fe400078e00ff */
[----:B------:R-:W-:Y:S02]  /*3610*/  IMAD.SHL.U32 R33, R33, 0x40, RZ ;  /* 0x0000004021217824 */ /* 0x000fe400078e00ff */
[----:B------:R-:W-:Y:S02]  /*3620*/  IMAD.MOV.U32 R13, RZ, RZ, RZ ;  /* 0x000000ffff0d7224 */ /* 0x000fe400078e00ff */
[----:B------:R-:W-:Y:S02]  /*3630*/  IMAD.U32 R14, RZ, RZ, UR19 ;  /* 0x00000013ff0e7e24 */ /* 0x000fe4000f8e00ff */
[----:B------:R-:W-:Y:S02]  /*3640*/  IMAD.MOV.U32 R3, RZ, RZ, R6 ;  /* 0x000000ffff037224 */ /* 0x000fe400078e0006 */
[----:B------:R-:W-:-:S07]  /*3650*/  IMAD.MOV.U32 R4, RZ, RZ, R7 ;  /* 0x000000ffff047224 */ /* 0x000fce00078e0007 */
.L_x_63:
[----:B------:R-:W0:Y:S01]  /*3660*/  S2R R10, SR_CgaCtaId ;  /* 0x00000000000a7919 */ /* 0x000e220000008800 */
[----:B------:R-:W-:-:S04]  /*3670*/  MOV R5, 0x400 ;  /* 0x0000040000057802 */ /* 0x000fc80000000f00 */
[----:B0-----:R-:W-:Y:S02]  /*3680*/  LEA R11, R10, R5, 0x18 ;  /* 0x000000050a0b7211 */ /* 0x001fe400078ec0ff */
[----:B------:R-:W-:Y:S01]  /*3690*/  SHF.L.U32 R5, R3, 0x1f, RZ ;  /* 0x0000001f03057819 */ /* 0x000fe200000006ff */
[----:B------:R-:W0:Y:S02]  /*36a0*/  @!P2 LDC R10, c[0x0][0x500] ;  /* 0x00014000ff0aab82 */ /* 0x000e240000000800 */
[----:B------:R-:W-:-:S04]  /*36b0*/  IMAD R12, R4, 0x8, R11 ;  /* 0x00000008040c7824 */ /* 0x000fc800078e020b */
[----:B------:R-:W1:Y:S02]  /*36c0*/  SYNCS.PHASECHK.TRANS64.TRYWAIT P1, [R12+URZ+0x168], R5 ;  /* 0x000168050c0075a7 */ /* 0x000e64000802017f */
[----:B-1----:R-:W-:Y:S05]  /*36d0*/  @!P1 BRA `(.L_x_60) ;  /* 0x0000002400809947 */ /* 0x002fea0003800000 */
.L_x_123:
[----:B-1----:R-:W-:Y:S01]  /*36e0*/  PRMT R5, R8, 0x9910, RZ ;  /* 0x0000991008057816 */ /* 0x002fe200000000ff */
[----:B0-----:R0:W-:Y:S03]  /*36f0*/  @!P2 SYNCS.ARRIVE.TRANS64 RZ, [R12+URZ], R10 ;  /* 0x0000000a0cffa9a7 */ /* 0x0011e6000800003f */
[----:B------:R-:W-:-:S13]  /*3700*/  ISETP.NE.AND P1, PT, R5, 0x2, PT ;  /* 0x000000020500780c */ /* 0x000fda0003f25270 */
[----:B0-----:R-:W-:Y:S05]  /*3710*/  @P1 BRA `(.L_x_61) ;  /* 0x0000000000041947 */ /* 0x001fea0003800000 */
[----:B------:R-:W-:Y:S01]  /*3720*/  BPT.TRAP 0x1 ;  /* 0x000000040000795c */ /* 0x000fe20000300000 */
.L_x_61:
[----:B------:R-:W-:Y:S05]  /*3730*/  @P0 BRA `(.L_x_62) ;  /* 0x0000000000040947 */ /* 0x000fea0003800000 */
[----:B------:R-:W-:Y:S01]  /*3740*/  BPT.TRAP 0x1 ;  /* 0x000000040000795c */ /* 0x000fe20000300000 */
.L_x_62:
[--C-:B------:R-:W-:Y:S01]  /*3750*/  IMAD R5, R4, 0x1000, R11.reuse ;  /* 0x0000100004057824 */ /* 0x100fe200078e020b */
[----:B------:R-:W-:Y:S01]  /*3760*/  R2UR UR9, R12 ;  /* 0x000000000c0972ca */ /* 0x000fe200000e0000 */
[----:B------:R-:W-:Y:S01]  /*3770*/  IMAD R11, R4, 0x400, R11 ;  /* 0x00000400040b7824 */ /* 0x000fe200078e020b */
[----:B------:R-:W-:Y:S01]  /*3780*/  UIADD3 UR4, UP0, UR20, 0xf0, URZ ;  /* 0x000000f014047890 */ /* 0x000fe2000ff1e03f */
[----:B------:R-:W-:Y:S01]  /*3790*/  VIADD R14, R14, 0xffffffff ;  /* 0xffffffff0e0e7836 */ /* 0x000fe20000000000 */
[----:B------:R-:W-:Y:S01]  /*37a0*/  R2UR UR5, R5 ;  /* 0x00000000050572ca */ /* 0x000fe200000e0000 */
[----:B------:R-:W-:Y:S01]  /*37b0*/  UIADD3 UR22, UP1, UR20, 0x1f0, URZ ;  /* 0x000001f014167890 */ /* 0x000fe2000ff3e03f */
[----:B------:R-:W-:Y:S01]  /*37c0*/  R2UR UR8, R11 ;  /* 0x000000000b0872ca */ /* 0x000fe200000e0000 */
[----:B------:R-:W-:Y:S01]  /*37d0*/  VIADD R4, R4, 0x1 ;  /* 0x0000000104047836 */ /* 0x000fe20000000000 */
[----:B------:R-:W-:Y:S01]  /*37e0*/  R2UR UR11, R33 ;  /* 0x00000000210b72ca */ /* 0x000fe200000e0000 */
[----:B------:R-:W-:Y:S01]  /*37f0*/  UIADD3.X UR23, URZ, UR21, URZ, UP1, !UPT ;  /* 0x000000153f177290 */ /* 0x000fe20008ffe43f */
[C---:B------:R-:W-:Y:S01]  /*3800*/  R2UR UR10, R13.reuse ;  /* 0x000000000d0a72ca */ /* 0x040fe200000e0000 */
[----:B------:R-:W-:Y:S01]  /*3810*/  UMOV UR6, 0x0 ;  /* 0x0000000000067882 */ /* 0x000fe20000000000 */
[----:B------:R-:W-:Y:S01]  /*3820*/  R2UR UR12, R2 ;  /* 0x00000000020c72ca */ /* 0x000fe200000e0000 */
[----:B------:R-:W-:Y:S01]  /*3830*/  UMOV UR7, 0x10000000 ;  /* 0x1000000000077882 */ /* 0x000fe20000000000 */
[----:B------:R-:W-:Y:S01]  /*3840*/  R2UR UR18, R32 ;  /* 0x00000000201272ca */ /* 0x000fe200000e0000 */
[----:B------:R-:W-:Y:S01]  /*3850*/  VIADD R13, R13, 0x40 ;  /* 0x000000400d0d7836 */ /* 0x000fe20000000000 */
[----:B------:R-:W-:Y:S01]  /*3860*/  ISETP.GT.AND P3, PT, R14, 0x1, PT ;  /* 0x000000010e00780c */ /* 0x000fe20003f64270 */
[----:B------:R-:W-:Y:S01]  /*3870*/  UIADD3 UR13, UR5, 0x400, URZ ;  /* 0x00000400050d7890 */ /* 0x000fe2000fffe03f */
[----:B------:R-:W-:Y:S01]  /*3880*/  ISETP.NE.AND P1, PT, R4, 0x2d, PT ;  /* 0x0000002d0400780c */ /* 0x000fe20003f25270 */
[----:B------:R-:W-:-:S02]  /*3890*/  UIADD3.X UR5, URZ, UR21, URZ, UP0, !UPT ;  /* 0x000000153f057290 */ /* 0x000fc400087fe43f */
[----:B------:R-:W-:Y:S01]  /*38a0*/  UIADD3 UR14, UR8, 0x2d400, URZ ;  /* 0x0002d400080e7890 */ /* 0x000fe2000fffe03f */
[----:B------:R-:W-:Y:S02]  /*38b0*/  SEL R10, RZ, 0x1, P1 ;  /* 0x00000001ff0a7807 */ /* 0x000fe40000800000 */
[----:B------:R-:W-:Y:S01]  /*38c0*/  UMOV UR8, UR13 ;  /* 0x0000000d00087c82 */ /* 0x000fe20008000000 */
[----:B------:R-:W-:Y:S02]  /*38d0*/  SEL R4, R4, RZ, P1 ;  /* 0x000000ff04047207 */ /* 0x000fe40000800000 */
[----:B------:R-:W-:Y:S01]  /*38e0*/  LOP3.LUT R3, R3, R10, RZ, 0x3c, !PT ;  /* 0x0000000a03037212 */ /* 0x000fe200078e3cff */
[----:B------:R0:W-:Y:S02]  /*38f0*/  UTMALDG.3D [UR8], [UR4], desc[UR6] ;  /* 0x00000608040075b4 */ /* 0x0001e40008011000 */
[----:B0-----:R-:W-:Y:S01]  /*3900*/  UMOV UR8, UR14 ;  /* 0x0000000e00087c82 */ /* 0x001fe20008000000 */
[----:B------:R-:W-:-:S02]  /*3910*/  UMOV UR11, UR18 ;  /* 0x00000012000b7c82 */ /* 0x000fc40008000000 */
[----:B------:R0:W-:Y:S02]  /*3920*/  UTMALDG.3D [UR8], [UR22], desc[UR6] ;  /* 0x00000608160075b4 */ /* 0x0001e40008011000 */
[----:B0-----:R-:W-:Y:S05]  /*3930*/  @P3 BRA `(.L_x_63) ;  /* 0xfffffffc00483947 */ /* 0x001fea000383ffff */
.L_x_59:
[----:B------:R-:W-:Y:S05]  /*3940*/  BSYNC B1 ;  /* 0x0000000000017941 */ /* 0x000fea0003800000 */
.L_x_58:
[----:B------:R-:W-:Y:S01]  /*3950*/  LOP3.LUT P4, RZ, R9, 0xff, RZ, 0xc0, !PT ;  /* 0x000000ff09ff7812 */ /* 0x000fe2000788c0ff */
[----:B------:R-:W-:Y:S01]  /*3960*/  VIADD R4, R7, UR40 ;  /* 0x0000002807047c36 */ /* 0x000fe20008000000 */
[----:B------:R-:W-:Y:S01]  /*3970*/  ULDC.64 UR4, c[0x0][0x650] ;  /* 0x0001940000047ab9 */ /* 0x000fe20000000a00 */
[----:B------:R-:W-:Y:S01]  /*3980*/  IMAD.U32 R7, RZ, RZ, UR40 ;  /* 0x00000028ff077e24 */ /* 0x000fe2000f8e00ff */
[----:B------:R-:W-:Y:S01]  /*3990*/  UISETP.GE.U32.AND UP0, UPT, UR40, 0x2d, UPT ;  /* 0x0000002d2800788c */ /* 0x000fe2000bf06070 */
[C---:B------:R-:W-:Y:S01]  /*39a0*/  IMAD.WIDE.U32 R2, R4.reuse, 0x6c16c16d, RZ ;  /* 0x6c16c16d04027825 */ /* 0x040fe200078e00ff */
[C---:B------:R-:W-:Y:S01]  /*39b0*/  ISETP.GT.U32.AND P1, PT, R4.reuse, 0x2c, PT ;  /* 0x0000002c0400780c */ /* 0x040fe20003f24070 */
[----:B------:R-:W-:Y:S01]  /*39c0*/  BSSY B1, `(.L_x_64) ;  /* 0x000006e000017945 */ /* 0x000fe20003800000 */
[----:B------:R-:W-:Y:S01]  /*39d0*/  PRMT R9, RZ, 0x7610, R9 ;  /* 0x00007610ff097816 */ /* 0x000fe20000000009 */
[----:B------:R-:W-:Y:S01]  /*39e0*/  IMAD.IADD R2, R4, 0x1, -R3 ;  /* 0x0000000104027824 */ /* 0x000fe200078e0a03 */
[----:B------:R-:W-:Y:S01]  /*39f0*/  ISETP.LT.U32.AND P1, PT, R7, 0x2d, P1 ;  /* 0x0000002d0700780c */ /* 0x000fe20000f21070 */
[----:B------:R-:W-:Y:S01]  /*3a00*/  IMAD.MOV.U32 R33, RZ, RZ, -0x1 ;  /* 0xffffffffff217424 */ /* 0x000fe200078e00ff */
[----:B------:R-:W-:Y:S01]  /*3a10*/  PLOP3.LUT P3, PT, PT, PT, UP0, 0x80, 0x0 ;  /* 0x000000000000781c */ /* 0x000fe20003f6f008 */
[----:B------:R-:W0:Y:S01]  /*3a20*/  @P4 S2R R10, SR_CgaCtaId ;  /* 0x00000000000a4919 */ /* 0x000e220000008800 */
[----:B------:R-:W-:Y:S01]  /*3a30*/  @P4 MOV R5, 0x400 ;  /* 0x0000040000054802 */ /* 0x000fe20000000f00 */
[----:B------:R-:W-:Y:S01]  /*3a40*/  IMAD.MOV.U32 R32, RZ, RZ, -0x1 ;  /* 0xffffffffff207424 */ /* 0x000fe200078e00ff */
[----:B------:R-:W-:-:S02]  /*3a50*/  LEA.HI R2, R2, R3, RZ, 0x1f ;  /* 0x0000000302027211 */ /* 0x000fc400078ff8ff */
[----:B------:R-:W-:Y:S02]  /*3a60*/  PRMT R3, RZ, 0x7610, R3 ;  /* 0x00007610ff037816 */ /* 0x000fe40000000003 */
[----:B------:R-:W-:Y:S01]  /*3a70*/  SHF.R.U32.HI R7, RZ, 0x5, R2 ;  /* 0x00000005ff077819 */ /* 0x000fe20000011602 */
[----:B------:R-:W-:Y:S01]  /*3a80*/  IMAD.MOV.U32 R2, RZ, RZ, -0x1 ;  /* 0xffffffffff027424 */ /* 0x000fe200078e00ff */
[----:B0-----:R-:W-:Y:S02]  /*3a90*/  @P4 LEA R10, R10, R5, 0x18 ;  /* 0x000000050a0a4211 */ /* 0x001fe400078ec0ff */
[----:B------:R-:W-:Y:S02]  /*3aa0*/  SEL R5, RZ, 0x1, !P1 ;  /* 0x00000001ff057807 */ /* 0x000fe40004800000 */
[----:B------:R-:W-:Y:S01]  /*3ab0*/  IADD3 R22, P1, R22, R16, RZ ;  /* 0x0000001016167210 */ /* 0x000fe20007f3e0ff */
[----:B------:R0:W-:Y:S01]  /*3ac0*/  @P4 SYNCS.ARRIVE.TRANS64.A1T0 RZ, [R10+URZ+0x308], RZ ;  /* 0x000308ff0aff49a7 */ /* 0x0001e2000810003f */
[----:B------:R-:W-:-:S03]  /*3ad0*/  LOP3.LUT R6, R6, R5, RZ, 0x3c, !PT ;  /* 0x0000000506067212 */ /* 0x000fc600078e3cff */
[----:B------:R-:W-:Y:S01]  /*3ae0*/  IMAD.X R19, R19, 0x1, R0, P1 ;  /* 0x0000000113137824 */ /* 0x000fe200008e0600 */
[----:B------:R-:W-:Y:S02]  /*3af0*/  ISETP.GE.U32.AND P1, PT, R22, UR4, PT ;  /* 0x0000000416007c0c */ /* 0x000fe4000bf26070 */
[----:B------:R-:W-:Y:S01]  /*3b00*/  @P3 LOP3.LUT R6, R6, 0x1, R7, 0x78, !PT ;  /* 0x0000000106063812 */ /* 0x000fe200078e7807 */
[----:B------:R-:W-:Y:S01]  /*3b10*/  IMAD R7, R7, -0x2d, R4 ;  /* 0xffffffd307077824 */ /* 0x000fe200078e0204 */
[----:B------:R-:W-:-:S13]  /*3b20*/  ISETP.GE.U32.AND.EX P1, PT, R19, UR5, PT, P1 ;  /* 0x0000000513007c0c */ /* 0x000fda000bf26110 */
[----:B0-----:R-:W-:Y:S05]  /*3b30*/  @P1 BRA `(.L_x_65) ;  /* 0x0000000400581947 */ /* 0x001fea0003800000 */
[----:B------:R-:W0:Y:S01]  /*3b40*/  S2R R12, SR_CTAID.X ;  /* 0x00000000000c7919 */ /* 0x000e220000002500 */
[----:B------:R-:W-:Y:S01]  /*3b50*/  ULDC.64 UR4, c[0x0][0x628] ;  /* 0x00018a0000047ab9 */ /* 0x000fe20000000a00 */
[----:B------:R-:W1:Y:S01]  /*3b60*/  LDC R13, c[0x0][0x144] ;  /* 0x00005100ff0d7b82 */ /* 0x000e620000000800 */
[----:B------:R-:W-:Y:S01]  /*3b70*/  ISETP.NE.U32.AND P1, PT, RZ, UR4, PT ;  /* 0x00000004ff007c0c */ /* 0x000fe2000bf25070 */
[----:B------:R-:W2:Y:S01]  /*3b80*/  S2R R10, SR_CTAID.Y ;  /* 0x00000000000a7919 */ /* 0x000ea20000002600 */
[----:B------:R-:W-:Y:S01]  /*3b90*/  ULDC UR6, c[0x0][0x150] ;  /* 0x0000540000067ab9 */ /* 0x000fe20000000800 */
[----:B------:R-:W-:Y:S01]  /*3ba0*/  ULDC UR7, c[0x0][0x630] ;  /* 0x00018c0000077ab9 */ /* 0x000fe20000000800 */
[----:B------:R-:W-:Y:S01]  /*3bb0*/  ISETP.NE.AND.EX P1, PT, RZ, UR5, PT, P1 ;  /* 0x00000005ff007c0c */ /* 0x000fe2000bf25310 */
[----:B------:R-:W-:Y:S01]  /*3bc0*/  IMAD.MOV.U32 R2, RZ, RZ, R22 ;  /* 0x000000ffff027224 */ /* 0x000fe200078e0016 */
[----:B0-----:R-:W-:-:S05]  /*3bd0*/  I2FP.F32.U32 R3, R12 ;  /* 0x0000000c00037245 */ /* 0x001fca0000201000 */
[----:B------:R-:W-:Y:S01]  /*3be0*/  FMUL R14, R3, UR6 ;  /* 0x00000006030e7c20 */ /* 0x000fe20008400000 */
[----:B------:R-:W-:-:S05]  /*3bf0*/  IMAD.MOV.U32 R3, RZ, RZ, R19 ;  /* 0x000000ffff037224 */ /* 0x000fca00078e0013 */
[----:B--2---:R-:W-:Y:S05]  /*3c00*/  @!P1 BRA `(.L_x_66) ;  /* 0x0000000000289947 */ /* 0x004fea0003800000 */
[----:B------:R-:W-:Y:S02]  /*3c10*/  ULDC UR6, c[0x0][0x634] ;  /* 0x00018d0000067ab9 */ /* 0x000fe40000000800 */
[----:B------:R-:W-:-:S05]  /*3c20*/  IADD3 R3, P1, R22, UR6, RZ ;  /* 0x0000000616037c10 */ /* 0x000fca000ff3e0ff */
[----:B------:R-:W-:-:S04]  /*3c30*/  IMAD.X R11, RZ, RZ, R19, P1 ;  /* 0x000000ffff0b7224 */ /* 0x000fc800008e0613 */
[----:B------:R-:W-:-:S04]  /*3c40*/  IMAD.WIDE.U32 R4, R11, UR4, RZ ;  /* 0x000000040b047c25 */ /* 0x000fc8000f8e00ff */
[----:B------:R-:W-:-:S04]  /*3c50*/  IMAD.WIDE.U32 R4, P1, R3, UR5, R4 ;  /* 0x0000000503047c25 */ /* 0x000fc8000f820004 */
[----:B------:R-:W-:-:S04]  /*3c60*/  IMAD.WIDE.U32 R2, R3, UR4, RZ ;  /* 0x0000000403027c25 */ /* 0x000fc8000f8e00ff */
[----:B------:R-:W-:Y:S01]  /*3c70*/  IMAD.MOV.U32 R2, RZ, RZ, R5 ;  /* 0x000000ffff027224 */ /* 0x000fe200078e0005 */
[----:B------:R-:W-:Y:S01]  /*3c80*/  IADD3 RZ, P3, R3, R4, RZ ;  /* 0x0000000403ff7210 */ /* 0x000fe20007f7e0ff */
[----:B------:R-:W-:-:S04]  /*3c90*/  IMAD.X R3, RZ, RZ, RZ, P1 ;  /* 0x000000ffff037224 */ /* 0x000fc800008e06ff */
[----:B------:R-:W-:-:S08]  /*3ca0*/  IMAD.WIDE.U32.X R2, R11, UR5, R2, P3 ;  /* 0x000000050b027c25 */ /* 0x000fd000098e0402 */
.L_x_66:
[--C-:B------:R-:W-:Y:S01]  /*3cb0*/  SHF.R.U64 R11, R2, UR7, R3.reuse ;  /* 0x00000007020b7c19 */ /* 0x100fe20008001203 */
[----:B------:R-:W0:Y:S01]  /*3cc0*/  F2I.U32.TRUNC.NTZ R14, R14 ;  /* 0x0000000e000e7305 */ /* 0x000e22000020f000 */
[----:B------:R-:W-:Y:S01]  /*3cd0*/  SHF.R.U32.HI R2, RZ, UR7, R3 ;  /* 0x00000007ff027c19 */ /* 0x000fe20008011603 */
[----:B------:R-:W-:Y:S01]  /*3ce0*/  ULDC.64 UR4, c[0x0][0x620] ;  /* 0x0001880000047ab9 */ /* 0x000fe20000000a00 */
[----:B------:R-:W-:Y:S01]  /*3cf0*/  IADD3 R5, P1, RZ, -R11, RZ ;  /* 0x8000000bff057210 */ /* 0x000fe20007f3e0ff */
[----:B------:R-:W-:Y:S01]  /*3d00*/  IMAD.MOV.U32 R3, RZ, RZ, R19 ;  /* 0x000000ffff037224 */ /* 0x000fe200078e0013 */
[----:B------:R-:W-:Y:S01]  /*3d10*/  ULDC.64 UR6, c[0x0][0x640] ;  /* 0x0001900000067ab9 */ /* 0x000fe20000000a00 */
[----:B------:R-:W2:Y:S02]  /*3d20*/  LDC R15, c[0x0][0x148] ;  /* 0x00005200ff0f7b82 */ /* 0x000ea40000000800 */
[----:B------:R-:W-:Y:S01]  /*3d30*/  IMAD.X R2, RZ, RZ, ~R2, P1 ;  /* 0x000000ffff027224 */ /* 0x000fe200008e0e02 */
[----:B------:R-:W-:-:S03]  /*3d40*/  ISETP.NE.U32.AND P1, PT, RZ, UR6, PT ;  /* 0x00000006ff007c0c */ /* 0x000fc6000bf25070 */
[----:B------:R-:W-:Y:S01]  /*3d50*/  IMAD R4, R2, UR4, RZ ;  /* 0x0000000402047c24 */ /* 0x000fe2000f8e02ff */
[----:B------:R-:W-:Y:S01]  /*3d60*/  ISETP.NE.AND.EX P1, PT, RZ, UR7, PT, P1 ;  /* 0x00000007ff007c0c */ /* 0x000fe2000bf25310 */
[----:B------:R-:W-:-:S04]  /*3d70*/  IMAD.MOV.U32 R2, RZ, RZ, R22 ;  /* 0x000000ffff027224 */ /* 0x000fc800078e0016 */
[----:B------:R-:W-:Y:S01]  /*3d80*/  IMAD.WIDE.U32 R2, R5, UR4, R2 ;  /* 0x0000000405027c25 */ /* 0x000fe2000f8e0002 */
[----:B------:R-:W-:-:S03]  /*3d90*/  ULDC UR4, c[0x0][0x618] ;  /* 0x0001860000047ab9 */ /* 0x000fc60000000800 */
[----:B------:R-:W-:Y:S01]  /*3da0*/  IMAD R5, R5, UR5, R4 ;  /* 0x0000000505057c24 */ /* 0x000fe2000f8e0204 */
[----:B------:R-:W-:Y:S01]  /*3db0*/  ULDC UR5, c[0x0][0x154] ;  /* 0x0000550000057ab9 */ /* 0x000fe20000000800 */
[----:B0-----:R-:W-:Y:S02]  /*3dc0*/  IMAD.MOV R4, RZ, RZ, -R14 ;  /* 0x000000ffff047224 */ /* 0x001fe400078e0a0e */
[----:B------:R-:W-:Y:S02]  /*3dd0*/  IMAD.IADD R3, R3, 0x1, R5 ;  /* 0x0000000103037824 */ /* 0x000fe400078e0205 */
[----:B-1----:R-:W-:Y:S01]  /*3de0*/  IMAD R12, R13, R4, R12 ;  /* 0x000000040d0c7224 */ /* 0x002fe200078e020c */
[----:B------:R-:W-:Y:S02]  /*3df0*/  I2FP.F32.U32 R4, R10 ;  /* 0x0000000a00047245 */ /* 0x000fe40000201000 */
[--C-:B------:R-:W-:Y:S02]  /*3e00*/  SHF.R.U64 R13, R2, UR4, R3.reuse ;  /* 0x00000004020d7c19 */ /* 0x100fe40008001203 */
[----:B------:R-:W-:Y:S01]  /*3e10*/  SHF.R.U32.HI R2, RZ, UR4, R3 ;  /* 0x00000004ff027c19 */ /* 0x000fe20008011603 */
[----:B------:R-:W-:Y:S01]  /*3e20*/  FMUL R4, R4, UR5 ;  /* 0x0000000504047c20 */ /* 0x000fe20008400000 */
[----:B------:R-:W-:-:S02]  /*3e30*/  ULDC UR4, c[0x0][0x608] ;  /* 0x0001820000047ab9 */ /* 0x000fc40000000800 */
[--C-:B------:R-:W-:Y:S01]  /*3e40*/  SHF.R.U64 R20, R13, UR4, R2.reuse ;  /* 0x000000040d147c19 */ /* 0x100fe20008001202 */
[----:B------:R0:W1:Y:S01]  /*3e50*/  F2I.U32.TRUNC.NTZ R24, R4 ;  /* 0x0000000400187305 */ /* 0x000062000020f000 */
[----:B------:R-:W-:Y:S01]  /*3e60*/  SHF.R.U32.HI R3, RZ, UR4, R2 ;  /* 0x00000004ff037c19 */ /* 0x000fe20008011602 */
[----:B------:R-:W-:-:S03]  /*3e70*/  ULDC UR4, c[0x0][0x658] ;  /* 0x0001960000047ab9 */ /* 0x000fc60000000800 */
[--C-:B------:R-:W-:Y:S02]  /*3e80*/  SHF.R.U64 R14, R20, UR4, R3.reuse ;  /* 0x00000004140e7c19 */ /* 0x100fe40008001203 */
[----:B------:R-:W-:-:S03]  /*3e90*/  SHF.R.U32.HI R21, RZ, UR4, R3 ;  /* 0x00000004ff157c19 */ /* 0x000fc60008011603 */
[----:B------:R-:W-:Y:S02]  /*3ea0*/  IMAD.MOV.U32 R2, RZ, RZ, R14 ;  /* 0x000000ffff027224 */ /* 0x000fe400078e000e */
[----:B------:R-:W-:Y:S01]  /*3eb0*/  IMAD.MOV.U32 R3, RZ, RZ, R21 ;  /* 0x000000ffff037224 */ /* 0x000fe200078e0015 */
[----:B0-----:R-:W-:Y:S06]  /*3ec0*/  @!P1 BRA `(.L_x_67) ;  /* 0x0000000000289947 */ /* 0x001fec0003800000 */
        /* <DEDUP_REMOVED lines=10> */
.L_x_67:
[----:B------:R-:W-:Y:S01]  /*3f70*/  ISETP.NE.AND P1, PT, R23, 0x1, PT ;  /* 0x000000011700780c */ /* 0x000fe20003f25270 */
[----:B------:R-:W-:Y:S01]  /*3f80*/  ULDC UR4, c[0x0][0x648] ;  /* 0x0001920000047ab9 */ /* 0x000fe20000000800 */
[----:B------:R-:W-:Y:S01]  /*3f90*/  LOP3.LUT R20, R20, UR16, RZ, 0xc0, !PT ;  /* 0x0000001014147c12 */ /* 0x000fe2000f8ec0ff */
[----:B-1----:R-:W-:Y:S01]  /*3fa0*/  IMAD.MOV R24, RZ, RZ, -R24 ;  /* 0x000000ffff187224 */ /* 0x002fe200078e0a18 */
[----:B------:R-:W-:Y:S01]  /*3fb0*/  SHF.R.U64 R3, R2, UR4, R3 ;  /* 0x0000000402037c19 */ /* 0x000fe20008001203 */
[----:B------:R-:W-:Y:S01]  /*3fc0*/  ULDC UR4, c[0x0][0x638] ;  /* 0x00018e0000047ab9 */ /* 0x000fe20000000800 */
[----:B------:R-:W-:Y:S01]  /*3fd0*/  LOP3.LUT R33, R13, UR15, RZ, 0xc0, !PT ;  /* 0x0000000f0d217c12 */ /* 0x000fe2000f8ec0ff */
[----:B------:R-:W-:Y:S01]  /*3fe0*/  ULDC UR5, c[0x0][0x610] ;  /* 0x0001840000057ab9 */ /* 0x000fe20000000800 */
[----:B------:R-:W-:Y:S02]  /*3ff0*/  IMAD.MOV.U32 R2, RZ, RZ, R11 ;  /* 0x000000ffff027224 */ /* 0x000fe400078e000b */
[----:B------:R-:W-:-:S02]  /*4000*/  IMAD.MOV R5, RZ, RZ, -R3 ;  /* 0x000000ffff057224 */ /* 0x000fc400078e0a03 */
[----:B------:R-:W-:Y:S02]  /*4010*/  IMAD R3, R3, UR17, R20 ;  /* 0x0000001103037c24 */ /* 0x000fe4000f8e0214 */
[----:B--2---:R-:W-:Y:S02]  /*4020*/  @P1 IMAD R12, R15, R24, R10 ;  /* 0x000000180f0c1224 */ /* 0x004fe400078e020a */
[----:B------:R-:W-:Y:S01]  /*4030*/  IMAD R14, R5, UR4, R14 ;  /* 0x00000004050e7c24 */ /* 0x000fe2000f8e020e */
[----:B------:R-:W-:Y:S01]  /*4040*/  ULDC UR4, c[0x0][0x600] ;  /* 0x0001800000047ab9 */ /* 0x000fe20000000800 */
[----:B------:R-:W-:Y:S02]  /*4050*/  IMAD R12, R3, UR5, R12 ;  /* 0x00000005030c7c24 */ /* 0x000fe4000f8e020c */
[----:B------:R-:W-:Y:S02]  /*4060*/  IMAD R33, R14, UR4, R33 ;  /* 0x000000040e217c24 */ /* 0x000fe4000f8e0221 */
[----:B------:R-:W-:-:S03]  /*4070*/  IMAD.MOV.U32 R3, RZ, RZ, 0x1 ;  /* 0x00000001ff037424 */ /* 0x000fc600078e00ff */
[----:B------:R-:W-:Y:S02]  /*4080*/  SEL R32, R33, R12, !P1 ;  /* 0x0000000c21207207 */ /* 0x000fe40004800000 */
[----:B------:R-:W-:-:S07]  /*4090*/  SEL R33, R12, R33, !P1 ;  /* 0x000000210c217207 */ /* 0x000fce0004800000 */
.L_x_65:
[----:B------:R-:W-:Y:S05]  /*40a0*/  BSYNC B1 ;  /* 0x0000000000017941 */ /* 0x000fea0003800000 */
.L_x_64:
[----:B------:R-:W-:-:S13]  /*40b0*/  LOP3.LUT P1, RZ, R3, 0xff, RZ, 0xc0, !PT ;  /* 0x000000ff03ff7812 */ /* 0x000fda000782c0ff */
[----:B------:R-:W-:Y:S05]  /*40c0*/  @P1 BRA `(.L_x_68) ;  /* 0xfffffff400301947 */ /* 0x000fea000383ffff */
[----:B------:R-:W-:Y:S05]  /*40d0*/  BSYNC B0 ;  /* 0x0000000000007941 */ /* 0x000fea0003800000 */
.L_x_56:
[----:B------:R-:W-:-:S03]  /*40e0*/  UMOV UR4, 0xffffffff ;  /* 0xffffffff00047882 */ /* 0x000fc60000000000 */
[----:B------:R-:W-:Y:S05]  /*40f0*/  BRA.DIV UR4, `(.L_x_69) ;  /* 0x0000001e040c7947 */ /* 0x000fea000b800000 */
[----:B------:R-:W-:-:S13]  /*4100*/  ELECT P6, URZ, PT ;  /* 0x00000000003f782f */ /* 0x000fda00038c0000 */
.L_x_126:
[----:B------:R-:W-:Y:S04]  /*4110*/  BSSY B0, `(.L_x_70) ;  /* 0x000019c000007945 */ /* 0x000fe80003800000 */
[----:B------:R-:W-:Y:S05]  /*4120*/  @!P6 BRA `(.L_x_71) ;  /* 0x000000180068e947 */ /* 0x000fea0003800000 */
[----:B------:R-:W-:-:S04]  /*4130*/  LOP3.LUT R18, R18, 0x2, RZ, 0xfc, !PT ;  /* 0x0000000212127812 */ /* 0x000fc800078efcff */
[----:B------:R-:W-:-:S13]  /*4140*/  ISETP.NE.AND P0, PT, R18, 0x3, PT ;  /* 0x000000031200780c */ /* 0x000fda0003f05270 */
[----:B------:R-:W-:Y:S05]  /*4150*/  @!P0 BRA `(.L_x_72) ;  /* 0x0000000000048947 */ /* 0x000fea0003800000 */
[----:B------:R-:W-:Y:S01]  /*4160*/  BPT.TRAP 0x1 ;  /* 0x000000040000795c */ /* 0x000fe20000300000 */
.L_x_72:
[----:B------:R-:W0:Y:S01]  /*4170*/  S2R R3, SR_CgaCtaId ;  /* 0x0000000000037919 */ /* 0x000e220000008800 */
[----:B------:R-:W-:Y:S02]  /*4180*/  MOV R0, 0x400 ;  /* 0x0000040000007802 */ /* 0x000fe40000000f00 */
[----:B------:R-:W-:Y:S02]  /*4190*/  SHF.L.U32 R2, R6, 0x1f, RZ ;  /* 0x0000001f06027819 */ /* 0x000fe400000006ff */
[----:B0-----:R-:W-:-:S05]  /*41a0*/  LEA R0, R3, R0, 0x18 ;  /* 0x0000000003007211 */ /* 0x001fca00078ec0ff */
[----:B------:R-:W-:-:S04]  /*41b0*/  VIADD R0, R0, 0x168 ;  /* 0x0000016800007836 */ /* 0x000fc80000000000 */
[C---:B------:R-:W-:Y:S02]  /*41c0*/  IMAD R5, R7.reuse, 0x8, R0 ;  /* 0x0000000807057824 */ /* 0x040fe400078e0200 */
[----:B------:R-:W-:Y:S02]  /*41d0*/  VIADD R7, R7, 0x1 ;  /* 0x0000000107077836 */ /* 0x000fe40000000000 */
[----:B------:R-:W0:Y:S03]  /*41e0*/  SYNCS.PHASECHK.TRANS64.TRYWAIT P0, [R5+URZ], R2 ;  /* 0x00000002050075a7 */ /* 0x000e26000800017f */
[----:B------:R-:W-:-:S04]  /*41f0*/  ISETP.NE.AND P1, PT, R7, 0x2d, PT ;  /* 0x0000002d0700780c */ /* 0x000fc80003f25270 */
[----:B------:R-:W-:Y:S02]  /*4200*/  SEL R3, RZ, 0x1, P1 ;  /* 0x00000001ff037807 */ /* 0x000fe40000800000 */
[----:B------:R-:W-:Y:S02]  /*4210*/  SEL R7, R7, RZ, P1 ;  /* 0x000000ff07077207 */ /* 0x000fe40000800000 */
[----:B------:R-:W-:-:S03]  /*4220*/  LOP3.LUT R6, R6, R3, RZ, 0x3c, !PT ;  /* 0x0000000306067212 */ /* 0x000fc600078e3cff */
[----:B------:R-:W-:Y:S01]  /*4230*/  IMAD R9, R7, 0x8, R0 ;  /* 0x0000000807097824 */ /* 0x000fe200078e0200 */
[----:B------:R-:W-:Y:S01]  /*4240*/  SHF.L.U32 R4, R6, 0x1f, RZ ;  /* 0x0000001f06047819 */ /* 0x000fe200000006ff */
[----:B0-----:R-:W-:Y:S06]  /*4250*/  @!P0 BRA `(.L_x_73) ;  /* 0x0000001800d48947 */ /* 0x001fec0003800000 */
.L_x_127:
[----:B------:R-:W1:Y:S01]  /*4260*/  SYNCS.PHASECHK.TRANS64.TRYWAIT P0, [R9+URZ], R4 ;  /* 0x00000004090075a7 */ /* 0x000e62000800017f */
[----:B0-----:R-:W-:-:S05]  /*4270*/  VIADD R2, R7, 0x1 ;  /* 0x0000000107027836 */ /* 0x001fca0000000000 */
[----:B------:R-:W-:-:S04]  /*4280*/  ISETP.NE.AND P1, PT, R2, 0x2d, PT ;  /* 0x0000002d0200780c */ /* 0x000fc80003f25270 */
[----:B------:R-:W-:Y:S02]  /*4290*/  SEL R3, RZ, 0x1, P1 ;  /* 0x00000001ff037807 */ /* 0x000fe40000800000 */
[----:B------:R-:W-:Y:S02]  /*42a0*/  SEL R7, R2, RZ, P1 ;  /* 0x000000ff02077207 */ /* 0x000fe40000800000 */
[----:B------:R-:W-:-:S03]  /*42b0*/  LOP3.LUT R6, R6, R3, RZ, 0x3c, !PT ;  /* 0x0000000306067212 */ /* 0x000fc600078e3cff */
[----:B------:R-:W-:Y:S01]  /*42c0*/  IMAD R8, R7, 0x8, R0 ;  /* 0x0000000807087824 */ /* 0x000fe200078e0200 */
[----:B------:R-:W-:Y:S01]  /*42d0*/  SHF.L.U32 R5, R6, 0x1f, RZ ;  /* 0x0000001f06057819 */ /* 0x000fe200000006ff */
[----:B-1----:R-:W-:Y:S06]  /*42e0*/  @!P0 BRA `(.L_x_74) ;  /* 0x0000001800c48947 */ /* 0x002fec0003800000 */
.L_x_128:
[----:B------:R-:W1:Y:S01]  /*42f0*/  SYNCS.PHASECHK.TRANS64.TRYWAIT P0, [R8+URZ], R5 ;  /* 0x00000005080075a7 */ /* 0x000e62000800017f */
[----:B------:R-:W-:-:S05]  /*4300*/  VIADD R2, R7, 0x1 ;  /* 0x0000000107027836 */ /* 0x000fca0000000000 */
[----:B------:R-:W-:-:S04]  /*4310*/  ISETP.NE.AND P1, PT, R2, 0x2d, PT ;  /* 0x0000002d0200780c */ /* 0x000fc80003f25270 */
[----:B------:R-:W-:Y:S02]  /*4320*/  SEL R3, RZ, 0x1, P1 ;  /* 0x00000001ff037807 */ /* 0x000fe40000800000 */
[----:B------:R-:W-:Y:S02]  /*4330*/  SEL R7, R2, RZ, P1 ;  /* 0x000000ff02077207 */ /* 0x000fe40000800000 */
[----:B------:R-:W-:-:S03]  /*4340*/  LOP3.LUT R6, R6, R3, RZ, 0x3c, !PT ;  /* 0x0000000306067212 */ /* 0x000fc600078e3cff */
[----:B0-----:R-:W-:Y:S01]  /*4350*/  IMAD R9, R7, 0x8, R0 ;  /* 0x0000000807097824 */ /* 0x001fe200078e0200 */
[----:B------:R-:W-:Y:S01]  /*4360*/  SHF.L.U32 R4, R6, 0x1f, RZ ;  /* 0x0000001f06047819 */ /* 0x000fe200000006ff */
[----:B-1----:R-:W-:Y:S06]  /*4370*/  @!P0 BRA `(.L_x_75) ;  /* 0x0000001800b48947 */ /* 0x002fec0003800000 */
.L_x_129:
        /* <DEDUP_REMOVED lines=9> */
.L_x_130:
        /* <DEDUP_REMOVED lines=9> */
.L_x_131:
        /* <DEDUP_REMOVED lines=9> */
.L_x_132:
        /* <DEDUP_REMOVED lines=9> */
.L_x_133:
        /* <DEDUP_REMOVED lines=9> */
.L_x_134:
        /* <DEDUP_REMOVED lines=9> */
.L_x_135:
        /* <DEDUP_REMOVED lines=9> */
.L_x_136:
        /* <DEDUP_REMOVED lines=9> */
.L_x_137:
        /* <DEDUP_REMOVED lines=9> */
.L_x_138:
        /* <DEDUP_REMOVED lines=9> */
.L_x_139:
        /* <DEDUP_REMOVED lines=9> */
.L_x_140:
        /* <DEDUP_REMOVED lines=9> */
.L_x_141:
        /* <DEDUP_REMOVED lines=9> */
.L_x_142:
        /* <DEDUP_REMOVED lines=9> */
.L_x_143:
        /* <DEDUP_REMOVED lines=9> */
.L_x_144:
        /* <DEDUP_REMOVED lines=9> */
.L_x_145:
        /* <DEDUP_REMOVED lines=9> */
.L_x_146:
        /* <DEDUP_REMOVED lines=9> */
.L_x_147:
        /* <DEDUP_REMOVED lines=9> */
.L_x_148:
        /* <DEDUP_REMOVED lines=9> */
.L_x_149:
        /* <DEDUP_REMOVED lines=9> */
.L_x_150:
        /* <DEDUP_REMOVED lines=9> */
.L_x_151:
        /* <DEDUP_REMOVED lines=9> */
.L_x_152:
        /* <DEDUP_REMOVED lines=9> */
.L_x_153:
        /* <DEDUP_REMOVED lines=9> */
.L_x_154:
        /* <DEDUP_REMOVED lines=9> */
.L_x_155:
        /* <DEDUP_REMOVED lines=9> */
.L_x_156:
        /* <DEDUP_REMOVED lines=9> */
.L_x_157:
        /* <DEDUP_REMOVED lines=9> */
.L_x_158:
        /* <DEDUP_REMOVED lines=9> */
.L_x_159:
        /* <DEDUP_REMOVED lines=9> */
.L_x_160:
        /* <DEDUP_REMOVED lines=9> */
.L_x_161:
        /* <DEDUP_REMOVED lines=9> */
.L_x_162:
        /* <DEDUP_REMOVED lines=9> */
.L_x_163:
        /* <DEDUP_REMOVED lines=9> */
.L_x_164:
        /* <DEDUP_REMOVED lines=9> */
.L_x_165:
        /* <DEDUP_REMOVED lines=9> */
.L_x_166:
        /* <DEDUP_REMOVED lines=9> */
.L_x_167:
        /* <DEDUP_REMOVED lines=9> */
.L_x_168:
[----:B------:R-:W1:Y:S01]  /*5970*/  SYNCS.PHASECHK.TRANS64.TRYWAIT P0, [R8+URZ], R5 ;  /* 0x00000005080075a7 */ /* 0x000e62000800017f */
[----:B------:R-:W-:-:S05]  /*5980*/  VIADD R2, R7, 0x1 ;  /* 0x0000000107027836 */ /* 0x000fca0000000000 */
[----:B------:R-:W-:-:S04]  /*5990*/  ISETP.NE.AND P1, PT, R2, 0x2d, PT ;  /* 0x0000002d0200780c */ /* 0x000fc80003f25270 */
[----:B------:R-:W-:Y:S02]  /*59a0*/  SEL R3, RZ, 0x1, P1 ;  /* 0x00000001ff037807 */ /* 0x000fe40000800000 */
[----:B------:R-:W-:Y:S02]  /*59b0*/  SEL R7, R2, RZ, P1 ;  /* 0x000000ff02077207 */ /* 0x000fe40000800000 */
[----:B0-----:R-:W-:-:S03]  /*59c0*/  LOP3.LUT R9, R6, R3, RZ, 0x3c, !PT ;  /* 0x0000000306097212 */ /* 0x001fc600078e3cff */
[----:B------:R-:W-:Y:S01]  /*59d0*/  IMAD R11, R7, 0x8, R0 ;  /* 0x00000008070b7824 */ /* 0x000fe200078e0200 */
[----:B------:R-:W-:Y:S01]  /*59e0*/  SHF.L.U32 R6, R9, 0x1f, RZ ;  /* 0x0000001f09067819 */ /* 0x000fe200000006ff */
[----:B-1----:R-:W-:Y:S06]  /*59f0*/  @!P0 BRA `(.L_x_115) ;  /* 0x0000001000348947 */ /* 0x002fec0003800000 */
.L_x_169:
[----:B------:R-:W1:Y:S01]  /*5a00*/  SYNCS.PHASECHK.TRANS64.TRYWAIT P0, [R11+URZ], R6 ;  /* 0x000000060b0075a7 */ /* 0x000e62000800017f */
[----:B------:R-:W-:-:S05]  /*5a10*/  VIADD R2, R7, 0x1 ;  /* 0x0000000107027836 */ /* 0x000fca0000000000 */
[----:B------:R-:W-:-:S04]  /*5a20*/  ISETP.NE.AND P1, PT, R2, 0x2d, PT ;  /* 0x0000002d0200780c */ /* 0x000fc80003f25270 */
[----:B------:R-:W-:Y:S02]  /*5a30*/  SEL R4, RZ, 0x1, P1 ;  /* 0x00000001ff047807 */ /* 0x000fe40000800000 */
[----:B------:R-:W-:Y:S02]  /*5a40*/  SEL R3, R2, RZ, P1 ;  /* 0x000000ff02037207 */ /* 0x000fe40000800000 */
[----:B------:R-:W-:Y:S01]  /*5a50*/  LOP3.LUT R4, R9, R4, RZ, 0x3c, !PT ;  /* 0x0000000409047212 */ /* 0x000fe200078e3cff */
[----:B-1----:R-:W-:Y:S06]  /*5a60*/  @!P0 BRA `(.L_x_116) ;  /* 0x00000010002c8947 */ /* 0x002fec0003800000 */
.L_x_170:
[----:B------:R-:W-:Y:S01]  /*5a70*/  IMAD R3, R3, 0x8, R0 ;  /* 0x0000000803037824 */ /* 0x000fe200078e0200 */
[----:B------:R-:W-:-:S07]  /*5a80*/  SHF.L.U32 R0, R4, 0x1f, RZ ;  /* 0x0000001f04007819 */ /* 0x000fce00000006ff */
.L_x_117:
[----:B--2---:R2:W3:Y:S02]  /*5a90*/  SYNCS.PHASECHK.TRANS64.TRYWAIT P0, [R3+URZ], R0 ;  /* 0x00000000030075a7 */ /* 0x0044e4000800017f */
[----:B---3--:R-:W-:Y:S05]  /*5aa0*/  @!P0 NANOSLEEP.SYNCS 0x989680 ;  /* 0x009896800000895d */ /* 0x008fea0003900000 */
[----:B------:R-:W3:Y:S02]  /*5ab0*/  @!P0 SYNCS.PHASECHK.TRANS64 P0, [R3+URZ], R0 ;  /* 0x00000000030085a7 */ /* 0x000ee4000800007f */
[----:B---3--:R-:W-:Y:S05]  /*5ac0*/  @!P0 BRA `(.L_x_117) ;  /* 0xfffffffc00f08947 */ /* 0x008fea000383ffff */
.L_x_71:
[----:B------:R-:W-:Y:S05]  /*5ad0*/  BSYNC B0 ;  /* 0x0000000000007941 */ /* 0x000fea0003800000 */
.L_x_70:
[----:B------:R-:W-:Y:S05]  /*5ae0*/  EXIT ;  /* 0x000000000000794d */ /* 0x000fea0003800000 */
.L_x_16:
[----:B0-----:R-:W-:-:S04]  /*5af0*/  IMAD.U32 R3, RZ, RZ, UR43 ;  /* 0x0000002bff037e24 */ /* 0x001fc8000f8e00ff */
[----:B------:R0:W1:Y:S03]  /*5b00*/  SYNCS.PHASECHK.TRANS64.TRYWAIT P0, [R3+URZ+-0x8], R0 ;  /* 0xfffff800030075a7 */ /* 0x000066000800017f */
[----:B-1----:R-:W-:Y:S05]  /*5b10*/  @!P0 NANOSLEEP.SYNCS 0x989680 ;  /* 0x009896800000895d */ /* 0x002fea0003900000 */
[----:B------:R-:W1:Y:S02]  /*5b20*/  @!P0 SYNCS.PHASECHK.TRANS64 P0, [R3+URZ+-0x8], R0 ;  /* 0xfffff800030085a7 */ /* 0x000e64000800007f */
[----:B-1----:R-:W-:Y:S05]  /*5b30*/  @!P0 BRA `(.L_x_16) ;  /* 0xfffffffc00ec8947 */ /* 0x002fea000383ffff */
[----:B------:R-:W-:Y:S05]  /*5b40*/  BRA `(.L_x_118) ;  /* 0xffffffbc00fc7947 */ /* 0x000fea000383ffff */
.L_x_21:
[----:B-1----:R1:W2:Y:S02]  /*5b50*/  SYNCS.PHASECHK.TRANS64.TRYWAIT P1, [R3+URZ], R0 ;  /* 0x00000000030075a7 */ /* 0x0022a4000802017f */
[----:B--2---:R-:W-:Y:S05]  /*5b60*/  @!P1 NANOSLEEP.SYNCS 0x989680 ;  /* 0x009896800000995d */ /* 0x004fea0003900000 */
[----:B------:R-:W2:Y:S02]  /*5b70*/  @!P1 SYNCS.PHASECHK.TRANS64 P1, [R3+URZ], R0 ;  /* 0x00000000030095a7 */ /* 0x000ea4000802007f */
[----:B--2---:R-:W-:Y:S05]  /*5b80*/  @!P1 BRA `(.L_x_21) ;  /* 0xfffffffc00f09947 */ /* 0x004fea000383ffff */
[----:B------:R-:W-:Y:S05]  /*5b90*/  BRA `(.L_x_20) ;  /* 0xffffffc000687947 */ /* 0x000fea000383ffff */
.L_x_26:
[----:B-1----:R-:W-:-:S04]  /*5ba0*/  IMAD.U32 R4, RZ, RZ, UR4 ;  /* 0x00000004ff047e24 */ /* 0x002fc8000f8e00ff */
[----:B------:R1:W2:Y:S03]  /*5bb0*/  SYNCS.PHASECHK.TRANS64.TRYWAIT P1, [R4+URZ], R3 ;  /* 0x00000003040075a7 */ /* 0x0002a6000802017f */
[----:B--2---:R-:W-:Y:S05]  /*5bc0*/  @!P1 NANOSLEEP.SYNCS 0x989680 ;  /* 0x009896800000995d */ /* 0x004fea0003900000 */
[----:B------:R-:W2:Y:S02]  /*5bd0*/  @!P1 SYNCS.PHASECHK.TRANS64 P1, [R4+URZ], R3 ;  /* 0x00000003040095a7 */ /* 0x000ea4000802007f */
[----:B--2---:R-:W-:Y:S05]  /*5be0*/  @!P1 BRA `(.L_x_26) ;  /* 0xfffffffc00ec9947 */ /* 0x004fea000383ffff */
[----:B------:R-:W-:Y:S05]  /*5bf0*/  BRA `(.L_x_25) ;  /* 0xffffffc000e07947 */ /* 0x000fea000383ffff */
.L_x_32:
[----:B0-----:R-:W-:-:S04]  /*5c00*/  IMAD.U32 R4, RZ, RZ, UR43 ;  /* 0x0000002bff047e24 */ /* 0x001fc8000f8e00ff */
[----:B------:R0:W1:Y:S03]  /*5c10*/  SYNCS.PHASECHK.TRANS64.TRYWAIT P0, [R4+URZ+0x8], R3 ;  /* 0x00000803040075a7 */ /* 0x000066000800017f */
[----:B-1----:R-:W-:Y:S05]  /*5c20*/  @!P0 NANOSLEEP.SYNCS 0x989680 ;  /* 0x009896800000895d */ /* 0x002fea0003900000 */
[----:B------:R-:W1:Y:S02]  /*5c30*/  @!P0 SYNCS.PHASECHK.TRANS64 P0, [R4+URZ+0x8], R3 ;  /* 0x00000803040085a7 */ /* 0x000e64000800007f */
[----:B-1----:R-:W-:Y:S05]  /*5c40*/  @!P0 BRA `(.L_x_32) ;  /* 0xfffffffc00ec8947 */ /* 0x002fea000383ffff */
[----:B------:R-:W-:Y:S05]  /*5c50*/  BRA `(.L_x_119) ;  /* 0xffffffc400dc7947 */ /* 0x000fea000383ffff */
.L_x_57:
[----:B------:R-:W-:Y:S01]  /*5c60*/  BSSY B1, `(.L_x_120) ;  /* 0x0000006000017945 */ /* 0x000fe20003800000 */
[----:B------:R-:W-:-:S07]  /*5c70*/  IMAD.MOV.U32 R15, RZ, RZ, -0x1 ;  /* 0xffffffffff0f7424 */ /* 0x000fce00078e00ff */
[----:B------:R-:W-:Y:S05]  /*5c80*/  WARPSYNC.COLLECTIVE R15, `(.L_x_121) ;  /* 0x000000000f0c7348 */ /* 0x000fea0003c00000 */
[----:B------:R-:W-:Y:S02]  /*5c90*/  ELECT P6, UR62, PT ;  /* 0x00000000003e782f */ /* 0x000fe400038c0000 */
[----:B------:R-:W-:Y:S01]  /*5ca0*/  MOV R14, UR62 ;  /* 0x0000003e000e7c02 */ /* 0x000fe20008000f00 */
[----:B------:R-:W-:Y:S10]  /*5cb0*/  ENDCOLLECTIVE ;  /* 0x000000000000791b */ /* 0x000ff40003800000 */
.L_x_121:
[----:B------:R-:W-:Y:S05]  /*5cc0*/  BSYNC B1 ;  /* 0x0000000000017941 */ /* 0x000fea0003800000 */
.L_x_120:
[----:B------:R-:W-:Y:S05]  /*5cd0*/  BRA `(.L_x_122) ;  /* 0xffffffd800387947 */ /* 0x000fea000383ffff */
.L_x_60:
[----:B-1----:R1:W2:Y:S02]  /*5ce0*/  SYNCS.PHASECHK.TRANS64.TRYWAIT P1, [R12+URZ+0x168], R5 ;  /* 0x000168050c0075a7 */ /* 0x0022a4000802017f */
[----:B--2---:R-:W-:Y:S05]  /*5cf0*/  @!P1 NANOSLEEP.SYNCS 0x989680 ;  /* 0x009896800000995d */ /* 0x004fea0003900000 */
[----:B------:R-:W2:Y:S02]  /*5d00*/  @!P1 SYNCS.PHASECHK.TRANS64 P1, [R12+URZ+0x168], R5 ;  /* 0x000168050c0095a7 */ /* 0x000ea4000802007f */
[----:B--2---:R-:W-:Y:S05]  /*5d10*/  @!P1 BRA `(.L_x_60) ;  /* 0xfffffffc00f09947 */ /* 0x004fea000383ffff */
[----:B------:R-:W-:Y:S05]  /*5d20*/  BRA `(.L_x_123) ;  /* 0xffffffd8006c7947 */ /* 0x000fea000383ffff */
.L_x_69:
[----:B------:R-:W-:Y:S01]  /*5d30*/  BSSY B0, `(.L_x_124) ;  /* 0x0000006000007945 */ /* 0x000fe20003800000 */
[----:B------:R-:W-:-:S07]  /*5d40*/  IMAD.MOV.U32 R15, RZ, RZ, -0x1 ;  /* 0xffffffffff0f7424 */ /* 0x000fce00078e00ff */
[----:B------:R-:W-:Y:S05]  /*5d50*/  WARPSYNC.COLLECTIVE R15, `(.L_x_125) ;  /* 0x000000000f0c7348 */ /* 0x000fea0003c00000 */
[----:B------:R-:W-:Y:S02]  /*5d60*/  ELECT P6, UR62, PT ;  /* 0x00000000003e782f */ /* 0x000fe400038c0000 */
[----:B------:R-:W-:Y:S01]  /*5d70*/  MOV R14, UR62 ;  /* 0x0000003e000e7c02 */ /* 0x000fe20008000f00 */
[----:B------:R-:W-:Y:S10]  /*5d80*/  ENDCOLLECTIVE ;  /* 0x000000000000791b */ /* 0x000ff40003800000 */
.L_x_125:
[----:B------:R-:W-:Y:S05]  /*5d90*/  BSYNC B0 ;  /* 0x0000000000007941 */ /* 0x000fea0003800000 */
.L_x_124:
[----:B------:R-:W-:Y:S05]  /*5da0*/  BRA `(.L_x_126) ;  /* 0xffffffe000d87947 */ /* 0x000fea000383ffff */
.L_x_73:
[----:B0-----:R0:W1:Y:S02]  /*5db0*/  SYNCS.PHASECHK.TRANS64.TRYWAIT P0, [R5+URZ], R2 ;  /* 0x00000002050075a7 */ /* 0x001064000800017f */
[----:B-1----:R-:W-:Y:S05]  /*5dc0*/  @!P0 NANOSLEEP.SYNCS 0x989680 ;  /* 0x009896800000895d */ /* 0x002fea0003900000 */
[----:B------:R-:W1:Y:S02]  /*5dd0*/  @!P0 SYNCS.PHASECHK.TRANS64 P0, [R5+URZ], R2 ;  /* 0x00000002050085a7 */ /* 0x000e64000800007f */
[----:B-1----:R-:W-:Y:S05]  /*5de0*/  @!P0 BRA `(.L_x_73) ;  /* 0xfffffffc00f08947 */ /* 0x002fea000383ffff */
[----:B------:R-:W-:Y:S05]  /*5df0*/  BRA `(.L_x_127) ;  /* 0xffffffe400187947 */ /* 0x000fea000383ffff */
.L_x_74:
[----:B0-----:R0:W1:Y:S02]  /*5e00*/  SYNCS.PHASECHK.TRANS64.TRYWAIT P0, [R9+URZ], R4 ;  /* 0x00000004090075a7 */ /* 0x001064000800017f */
[----:B-1----:R-:W-:Y:S05]  /*5e10*/  @!P0 NANOSLEEP.SYNCS 0x989680 ;  /* 0x009896800000895d */ /* 0x002fea0003900000 */
[----:B------:R-:W1:Y:S02]  /*5e20*/  @!P0 SYNCS.PHASECHK.TRANS64 P0, [R9+URZ], R4 ;  /* 0x00000004090085a7 */ /* 0x000e64000800007f */
[----:B-1----:R-:W-:Y:S05]  /*5e30*/  @!P0 BRA `(.L_x_74) ;  /* 0xfffffffc00f08947 */ /* 0x002fea000383ffff */
[----:B------:R-:W-:Y:S05]  /*5e40*/  BRA `(.L_x_128) ;  /* 0xffffffe400287947 */ /* 0x000fea000383ffff */
.L_x_75:
[----:B0-----:R0:W1:Y:S02]  /*5e50*/  SYNCS.PHASECHK.TRANS64.TRYWAIT P0, [R8+URZ], R5 ;  /* 0x00000005080075a7 */ /* 0x001064000800017f */
[----:B-1----:R-:W-:Y:S05]  /*5e60*/  @!P0 NANOSLEEP.SYNCS 0x989680 ;  /* 0x009896800000895d */ /* 0x002fea0003900000 */
[----:B------:R-:W1:Y:S02]  /*5e70*/  @!P0 SYNCS.PHASECHK.TRANS64 P0, [R8+URZ], R5 ;  /* 0x00000005080085a7 */ /* 0x000e64000800007f */
[----:B-1----:R-:W-:Y:S05]  /*5e80*/  @!P0 BRA `(.L_x_75) ;  /* 0xfffffffc00f08947 */ /* 0x002fea000383ffff */
[----:B------:R-:W-:Y:S05]  /*5e90*/  BRA `(.L_x_129) ;  /* 0xffffffe400387947 */ /* 0x000fea000383ffff */
.L_x_76:
[----:B0-----:R0:W1:Y:S02]  /*5ea0*/  SYNCS.PHASECHK.TRANS64.TRYWAIT P0, [R9+URZ], R4 ;  /* 0x00000004090075a7 */ /* 0x001064000800017f */
[----:B-1----:R-:W-:Y:S05]  /*5eb0*/  @!P0 NANOSLEEP.SYNCS 0x989680 ;  /* 0x009896800000895d */ /* 0x002fea0003900000 */
[----:B------:R-:W1:Y:S02]  /*5ec0*/  @!P0 SYNCS.PHASECHK.TRANS64 P0, [R9+URZ], R4 ;  /* 0x00000004090085a7 */ /* 0x000e64000800007f */
[----:B-1----:R-:W-:Y:S05]  /*5ed0*/  @!P0 BRA `(.L_x_76) ;  /* 0xfffffffc00f08947 */ /* 0x002fea000383ffff */
[----:B------:R-:W-:Y:S05]  /*5ee0*/  BRA `(.L_x_130) ;  /* 0xffffffe400487947 */ /* 0x000fea000383ffff */
.L_x_77:
[----:B0-----:R0:W1:Y:S02]  /*5ef0*/  SYNCS.PHASECHK.TRANS64.TRYWAIT P0, [R8+URZ], R5 ;  /* 0x00000005080075a7 */ /* 0x001064000800017f */
[----:B-1----:R-:W-:Y:S05]  /*5f00*/  @!P0 NANOSLEEP.SYNCS 0x989680 ;  /* 0x009896800000895d */ /* 0x002fea0003900000 */
[----:B------:R-:W1:Y:S02]  /*5f10*/  @!P0 SYNCS.PHASECHK.TRANS64 P0, [R8+URZ], R5 ;  /* 0x00000005080085a7 */ /* 0x000e64000800007f */
[----:B-1----:R-:W-:Y:S05]  /*5f20*/  @!P0 BRA `(.L_x_77) ;  /* 0xfffffffc00f08947 */ /* 0x002fea000383ffff */
[----:B------:R-:W-:Y:S05]  /*5f30*/  BRA `(.L_x_131) ;  /* 0xffffffe400587947 */ /* 0x000fea000383ffff */
.L_x_78:
[----:B0-----:R0:W1:Y:S02]  /*5f40*/  SYNCS.PHASECHK.TRANS64.TRYWAIT P0, [R9+URZ], R4 ;  /* 0x00000004090075a7 */ /* 0x001064000800017f */
[----:B-1----:R-:W-:Y:S05]  /*5f50*/  @!P0 NANOSLEEP.SYNCS 0x989680 ;  /* 0x009896800000895d */ /* 0x002fea0003900000 */
[----:B------:R-:W1:Y:S02]  /*5f60*/  @!P0 SYNCS.PHASECHK.TRANS64 P0, [R9+URZ], R4 ;  /* 0x00000004090085a7 */ /* 0x000e64000800007f */
[----:B-1----:R-:W-:Y:S05]  /*5f70*/  @!P0 BRA `(.L_x_78) ;  /* 0xfffffffc00f08947 */ /* 0x002fea000383ffff */
[----:B------:R-:W-:Y:S05]  /*5f80*/  BRA `(.L_x_132) ;  /* 0xffffffe400687947 */ /* 0x000fea000383ffff */
.L_x_79:
[----:B0-----:R0:W1:Y:S02]  /*5f90*/  SYNCS.PHASECHK.TRANS64.TRYWAIT P0, [R8+URZ], R5 ;  /* 0x00000005080075a7 */ /* 0x001064000800017f */
[----:B-1----:R-:W-:Y:S05]  /*5fa0*/  @!P0 NANOSLEEP.SYNCS 0x989680 ;  /* 0x009896800000895d */ /* 0x002fea0003900000 */
[----:B------:R-:W1:Y:S02]  /*5fb0*/  @!P0 SYNCS.PHASECHK.TRANS64 P0, [R8+URZ], R5 ;  /* 0x00000005080085a7 */ /* 0x000e64000800007f */
[----:B-1----:R-:W-:Y:S05]  /*5fc0*/  @!P0 BRA `(.L_x_79) ;  /* 0xfffffffc00f08947 */ /* 0x002fea000383ffff */
[----:B------:R-:W-:Y:S05]  /*5fd0*/  BRA `(.L_x_133) ;  /* 0xffffffe400787947 */ /* 0x000fea000383ffff */
.L_x_80:
[----:B0-----:R0:W1:Y:S02]  /*5fe0*/  SYNCS.PHASECHK.TRANS64.TRYWAIT P0, [R9+URZ], R4 ;  /* 0x00000004090075a7 */ /* 0x001064000800017f */
[----:B-1----:R-:W-:Y:S05]  /*5ff0*/  @!P0 NANOSLEEP.SYNCS 0x989680 ;  /* 0x009896800000895d */ /* 0x002fea0003900000 */
[----:B------:R-:W1:Y:S02]  /*6000*/  @!P0 SYNCS.PHASECHK.TRANS64 P0, [R9+URZ], R4 ;  /* 0x00000004090085a7 */ /* 0x000e64000800007f */
[----:B-1----:R-:W-:Y:S05]  /*6010*/  @!P0 BRA `(.L_x_80) ;  /* 0xfffffffc00f08947 */ /* 0x002fea000383ffff */
[----:B------:R-:W-:Y:S05]  /*6020*/  BRA `(.L_x_134) ;  /* 0xffffffe400887947 */ /* 0x000fea000383ffff */
.L_x_81:
[----:B0-----:R0:W1:Y:S02]  /*6030*/  SYNCS.PHASECHK.TRANS64.TRYWAIT P0, [R8+URZ], R5 ;  /* 0x00000005080075a7 */ /* 0x001064000800017f */
[----:B-1----:R-:W-:Y:S05]  /*6040*/  @!P0 NANOSLEEP.SYNCS 0x989680 ;  /* 0x009896800000895d */ /* 0x002fea0003900000 */
[----:B------:R-:W1:Y:S02]  /*6050*/  @!P0 SYNCS.PHASECHK.TRANS64 P0, [R8+URZ], R5 ;  /* 0x00000005080085a7 */ /* 0x000e64000800007f */
[----:B-1----:R-:W-:Y:S05]  /*6060*/  @!P0 BRA `(.L_x_81) ;  /* 0xfffffffc00f08947 */ /* 0x002fea000383ffff */
[----:B------:R-:W-:Y:S05]  /*6070*/  BRA `(.L_x_135) ;  /* 0xffffffe400987947 */ /* 0x000fea000383ffff */
.L_x_82:
[----:B0-----:R0:W1:Y:S02]  /*6080*/  SYNCS.PHASECHK.TRANS64.TRYWAIT P0, [R9+URZ], R4 ;  /* 0x00000004090075a7 */ /* 0x001064000800017f */
[----:B-1----:R-:W-:Y:S05]  /*6090*/  @!P0 NANOSLEEP.SYNCS 0x989680 ;  /* 0x009896800000895d */ /* 0x002fea0003900000 */
[----:B------:R-:W1:Y:S02]  /*60a0*/  @!P0 SYNCS.PHASECHK.TRANS64 P0, [R9+URZ], R4 ;  /* 0x00000004090085a7 */ /* 0x000e64000800007f */
[----:B-1----:R-:W-:Y:S05]  /*60b0*/  @!P0 BRA `(.L_x_82) ;  /* 0xfffffffc00f08947 */ /* 0x002fea000383ffff */
[----:B------:R-:W-:Y:S05]  /*60c0*/  BRA `(.L_x_136) ;  /* 0xffffffe400a87947 */ /* 0x000fea000383ffff */
.L_x_83:
[----:B0-----:R0:W1:Y:S02]  /*60d0*/  SYNCS.PHASECHK.TRANS64.TRYWAIT P0, [R8+URZ], R5 ;  /* 0x00000005080075a7 */ /* 0x001064000800017f */
[----:B-1----:R-:W-:Y:S05]  /*60e0*/  @!P0 NANOSLEEP.SYNCS 0x989680 ;  /* 0x009896800000895d */ /* 0x002fea0003900000 */
[----:B------:R-:W1:Y:S02]  /*60f0*/  @!P0 SYNCS.PHASECHK.TRANS64 P0, [R8+URZ], R5 ;  /* 0x00000005080085a7 */ /* 0x000e64000800007f */
[----:B-1----:R-:W-:Y:S05]  /*6100*/  @!P0 BRA `(.L_x_83) ;  /* 0xfffffffc00f08947 */ /* 0x002fea000383ffff */
[----:B------:R-:W-:Y:S05]  /*6110*/  BRA `(.L_x_137) ;  /* 0xffffffe400b87947 */ /* 0x000fea000383ffff */
.L_x_84:
[----:B0-----:R0:W1:Y:S02]  /*6120*/  SYNCS.PHASECHK.TRANS64.TRYWAIT P0, [R9+URZ], R4 ;  /* 0x00000004090075a7 */ /* 0x001064000800017f */
[----:B-1----:R-:W-:Y:S05]  /*6130*/  @!P0 NANOSLEEP.SYNCS 0x989680 ;  /* 0x009896800000895d */ /* 0x002fea0003900000 */
[----:B------:R-:W1:Y:S02]  /*6140*/  @!P0 SYNCS.PHASECHK.TRANS64 P0, [R9+URZ], R4 ;  /* 0x00000004090085a7 */ /* 0x000e64000800007f */
[----:B-1----:R-:W-:Y:S05]  /*6150*/  @!P0 BRA `(.L_x_84) ;  /* 0xfffffffc00f08947 */ /* 0x002fea000383ffff */
[----:B------:R-:W-:Y:S05]  /*6160*/  BRA `(.L_x_138) ;  /* 0xffffffe400c87947 */ /* 0x000fea000383ffff */
.L_x_85:
[----:B0-----:R0:W1:Y:S02]  /*6170*/  SYNCS.PHASECHK.TRANS64.TRYWAIT P0, [R8+URZ], R5 ;  /* 0x00000005080075a7 */ /* 0x001064000800017f */
[----:B-1----:R-:W-:Y:S05]  /*6180*/  @!P0 NANOSLEEP.SYNCS 0x989680 ;  /* 0x009896800000895d */ /* 0x002fea0003900000 */
[----:B------:R-:W1:Y:S02]  /*6190*/  @!P0 SYNCS.PHASECHK.TRANS64 P0, [R8+URZ], R5 ;  /* 0x00000005080085a7 */ /* 0x000e64000800007f */
[----:B-1----:R-:W-:Y:S05]  /*61a0*/  @!P0 BRA `(.L_x_85) ;  /* 0xfffffffc00f08947 */ /* 0x002fea000383ffff */
[----:B------:R-:W-:Y:S05]  /*61b0*/  BRA `(.L_x_139) ;  /* 0xffffffe400d87947 */ /* 0x000fea000383ffff */
.L_x_86:
[----:B0-----:R0:W1:Y:S02]  /*61c0*/  SYNCS.PHASECHK.TRANS64.TRYWAIT P0, [R9+URZ], R4 ;  /* 0x00000004090075a7 */ /* 0x001064000800017f */
[----:B-1----:R-:W-:Y:S05]  /*61d0*/  @!P0 NANOSLEEP.SYNCS 0x989680 ;  /* 0x009896800000895d */ /* 0x002fea0003900000 */
[----:B------:R-:W1:Y:S02]  /*61e0*/  @!P0 SYNCS.PHASECHK.TRANS64 P0, [R9+URZ], R4 ;  /* 0x00000004090085a7 */ /* 0x000e64000800007f */
[----:B-1----:R-:W-:Y:S05]  /*61f0*/  @!P0 BRA `(.L_x_86) ;  /* 0xfffffffc00f08947 */ /* 0x002fea000383ffff */
[----:B------:R-:W-:Y:S05]  /*6200*/  BRA `(.L_x_140) ;  /* 0xffffffe400e87947 */ /* 0x000fea000383ffff */
.L_x_87:
[----:B0-----:R0:W1:Y:S02]  /*6210*/  SYNCS.PHASECHK.TRANS64.TRYWAIT P0, [R8+URZ], R5 ;  /* 0x00000005080075a7 */ /* 0x001064000800017f */
[----:B-1----:R-:W-:Y:S05]  /*6220*/  @!P0 NANOSLEEP.SYNCS 0x989680 ;  /* 0x009896800000895d */ /* 0x002fea0003900000 */
[----:B------:R-:W1:Y:S02]  /*6230*/  @!P0 SYNCS.PHASECHK.TRANS64 P0, [R8+URZ], R5 ;  /* 0x00000005080085a7 */ /* 0x000e64000800007f */
[----:B-1----:R-:W-:Y:S05]  /*6240*/  @!P0 BRA `(.L_x_87) ;  /* 0xfffffffc00f08947 */ /* 0x002fea000383ffff */
[----:B------:R-:W-:Y:S05]  /*6250*/  BRA `(.L_x_141) ;  /* 0xffffffe400f87947 */ /* 0x000fea000383ffff */
.L_x_88:
[----:B0-----:R0:W1:Y:S02]  /*6260*/  SYNCS.PHASECHK.TRANS64.TRYWAIT P0, [R9+URZ], R4 ;  /* 0x00000004090075a7 */ /* 0x001064000800017f */
[----:B-1----:R-:W-:Y:S05]  /*6270*/  @!P0 NANOSLEEP.SYNCS 0x989680 ;  /* 0x009896800000895d */ /* 0x002fea0003900000 */
[----:B------:R-:W1:Y:S02]  /*6280*/  @!P0 SYNCS.PHASECHK.TRANS64 P0, [R9+URZ], R4 ;  /* 0x00000004090085a7 */ /* 0x000e64000800007f */
[----:B-1----:R-:W-:Y:S05]  /*6290*/  @!P0 BRA `(.L_x_88) ;  /* 0xfffffffc00f08947 */ /* 0x002fea000383ffff */
[----:B------:R-:W-:Y:S05]  /*62a0*/  BRA `(.L_x_142) ;  /* 0xffffffe800087947 */ /* 0x000fea000383ffff */
.L_x_89:
[----:B0-----:R0:W1:Y:S02]  /*62b0*/  SYNCS.PHASECHK.TRANS64.TRYWAIT P0, [R8+URZ], R5 ;  /* 0x00000005080075a7 */ /* 0x001064000800017f */
[----:B-1----:R-:W-:Y:S05]  /*62c0*/  @!P0 NANOSLEEP.SYNCS 0x989680 ;  /* 0x009896800000895d */ /* 0x002fea0003900000 */
[----:B------:R-:W1:Y:S02]  /*62d0*/  @!P0 SYNCS.PHASECHK.TRANS64 P0, [R8+URZ], R5 ;  /* 0x00000005080085a7 */ /* 0x000e64000800007f */
[----:B-1----:R-:W-:Y:S05]  /*62e0*/  @!P0 BRA `(.L_x_89) ;  /* 0xfffffffc00f08947 */ /* 0x002fea000383ffff */
[----:B------:R-:W-:Y:S05]  /*62f0*/  BRA `(.L_x_143) ;  /* 0xffffffe800187947 */ /* 0x000fea000383ffff */
.L_x_90:
[----:B0-----:R0:W1:Y:S02]  /*6300*/  SYNCS.PHASECHK.TRANS64.TRYWAIT P0, [R9+URZ], R4 ;  /* 0x00000004090075a7 */ /* 0x001064000800017f */
[----:B-1----:R-:W-:Y:S05]  /*6310*/  @!P0 NANOSLEEP.SYNCS 0x989680 ;  /* 0x009896800000895d */ /* 0x002fea0003900000 */
[----:B------:R-:W1:Y:S02]  /*6320*/  @!P0 SYNCS.PHASECHK.TRANS64 P0, [R9+URZ], R4 ;  /* 0x00000004090085a7 */ /* 0x000e64000800007f */
[----:B-1----:R-:W-:Y:S05]  /*6330*/  @!P0 BRA `(.L_x_90) ;  /* 0xfffffffc00f08947 */ /* 0x002fea000383ffff */
[----:B------:R-:W-:Y:S05]  /*6340*/  BRA `(.L_x_144) ;  /* 0xffffffe800287947 */ /* 0x000fea000383ffff */
.L_x_91:
[----:B0-----:R0:W1:Y:S02]  /*6350*/  SYNCS.PHASECHK.TRANS64.TRYWAIT P0, [R8+URZ], R5 ;  /* 0x00000005080075a7 */ /* 0x001064000800017f */
[----:B-1----:R-:W-:Y:S05]  /*6360*/  @!P0 NANOSLEEP.SYNCS 0x989680 ;  /* 0x009896800000895d */ /* 0x002fea0003900000 */
[----:B------:R-:W1:Y:S02]  /*6370*/  @!P0 SYNCS.PHASECHK.TRANS64 P0, [R8+URZ], R5 ;  /* 0x00000005080085a7 */ /* 0x000e64000800007f */
[----:B-1----:R-:W-:Y:S05]  /*6380*/  @!P0 BRA `(.L_x_91) ;  /* 0xfffffffc00f08947 */ /* 0x002fea000383ffff */
[----:B------:R-:W-:Y:S05]  /*6390*/  BRA `(.L_x_145) ;  /* 0xffffffe800387947 */ /* 0x000fea000383ffff */
.L_x_92:
[----:B0-----:R0:W1:Y:S02]  /*63a0*/  SYNCS.PHASECHK.TRANS64.TRYWAIT P0, [R9+URZ], R4 ;  /* 0x00000004090075a7 */ /* 0x001064000800017f */
[----:B-1----:R-:W-:Y:S05]  /*63b0*/  @!P0 NANOSLEEP.SYNCS 0x989680 ;  /* 0x009896800000895d */ /* 0x002fea0003900000 */
[----:B------:R-:W1:Y:S02]  /*63c0*/  @!P0 SYNCS.PHASECHK.TRANS64 P0, [R9+URZ], R4 ;  /* 0x00000004090085a7 */ /* 0x000e64000800007f */
[----:B-1----:R-:W-:Y:S05]  /*63d0*/  @!P0 BRA `(.L_x_92) ;  /* 0xfffffffc00f08947 */ /* 0x002fea000383ffff */
[----:B------:R-:W-:Y:S05]  /*63e0*/  BRA `(.L_x_146) ;  /* 0xffffffe800487947 */ /* 0x000fea000383ffff */
.L_x_93:
[----:B0-----:R0:W1:Y:S02]  /*63f0*/  SYNCS.PHASECHK.TRANS64.TRYWAIT P0, [R8+URZ], R5 ;  /* 0x00000005080075a7 */ /* 0x001064000800017f */
[----:B-1----:R-:W-:Y:S05]  /*6400*/  @!P0 NANOSLEEP.SYNCS 0x989680 ;  /* 0x009896800000895d */ /* 0x002fea0003900000 */
[----:B------:R-:W1:Y:S02]  /*6410*/  @!P0 SYNCS.PHASECHK.TRANS64 P0, [R8+URZ], R5 ;  /* 0x00000005080085a7 */ /* 0x000e64000800007f */
[----:B-1----:R-:W-:Y:S05]  /*6420*/  @!P0 BRA `(.L_x_93) ;  /* 0xfffffffc00f08947 */ /* 0x002fea000383ffff */
[----:B------:R-:W-:Y:S05]  /*6430*/  BRA `(.L_x_147) ;  /* 0xffffffe800587947 */ /* 0x000fea000383ffff */
.L_x_94:
[----:B0-----:R0:W1:Y:S02]  /*6440*/  SYNCS.PHASECHK.TRANS64.TRYWAIT P0, [R9+URZ], R4 ;  /* 0x00000004090075a7 */ /* 0x001064000800017f */
[----:B-1----:R-:W-:Y:S05]  /*6450*/  @!P0 NANOSLEEP.SYNCS 0x989680 ;  /* 0x009896800000895d */ /* 0x002fea0003900000 */
[----:B------:R-:W1:Y:S02]  /*6460*/  @!P0 SYNCS.PHASECHK.TRANS64 P0, [R9+URZ], R4 ;  /* 0x00000004090085a7 */ /* 0x000e64000800007f */
[----:B-1----:R-:W-:Y:S05]  /*6470*/  @!P0 BRA `(.L_x_94) ;  /* 0xfffffffc00f08947 */ /* 0x002fea000383ffff */
[----:B------:R-:W-:Y:S05]  /*6480*/  BRA `(.L_x_148) ;  /* 0xffffffe800687947 */ /* 0x000fea000383ffff */
.L_x_95:
[----:B0-----:R0:W1:Y:S02]  /*6490*/  SYNCS.PHASECHK.TRANS64.TRYWAIT P0, [R8+URZ], R5 ;  /* 0x00000005080075a7 */ /* 0x001064000800017f */
[----:B-1----:R-:W-:Y:S05]  /*64a0*/  @!P0 NANOSLEEP.SYNCS 0x989680 ;  /* 0x009896800000895d */ /* 0x002fea0003900000 */
[----:B------:R-:W1:Y:S02]  /*64b0*/  @!P0 SYNCS.PHASECHK.TRANS64 P0, [R8+URZ], R5 ;  /* 0x00000005080085a7 */ /* 0x000e64000800007f */
[----:B-1----:R-:W-:Y:S05]  /*64c0*/  @!P0 BRA `(.L_x_95) ;  /* 0xfffffffc00f08947 */ /* 0x002fea000383ffff */
[----:B------:R-:W-:Y:S05]  /*64d0*/  BRA `(.L_x_149) ;  /* 0xffffffe800787947 */ /* 0x000fea000383ffff */
.L_x_96:
[----:B0-----:R0:W1:Y:S02]  /*64e0*/  SYNCS.PHASECHK.TRANS64.TRYWAIT P0, [R9+URZ], R4 ;  /* 0x00000004090075a7 */ /* 0x001064000800017f */
[----:B-1----:R-:W-:Y:S05]  /*64f0*/  @!P0 NANOSLEEP.SYNCS 0x989680 ;  /* 0x009896800000895d */ /* 0x002fea0003900000 */
[----:B------:R-:W1:Y:S02]  /*6500*/  @!P0 SYNCS.PHASECHK.TRANS64 P0, [R9+URZ], R4 ;  /* 0x00000004090085a7 */ /* 0x000e64000800007f */
[----:B-1----:R-:W-:Y:S05]  /*6510*/  @!P0 BRA `(.L_x_96) ;  /* 0xfffffffc00f08947 */ /* 0x002fea000383ffff */
[----:B------:R-:W-:Y:S05]  /*6520*/  BRA `(.L_x_150) ;  /* 0xffffffe800887947 */ /* 0x000fea000383ffff */
.L_x_97:
[----:B0-----:R0:W1:Y:S02]  /*6530*/  SYNCS.PHASECHK.TRANS64.TRYWAIT P0, [R8+URZ], R5 ;  /* 0x00000005080075a7 */ /* 0x001064000800017f */
[----:B-1----:R-:W-:Y:S05]  /*6540*/  @!P0 NANOSLEEP.SYNCS 0x989680 ;  /* 0x009896800000895d */ /* 0x002fea0003900000 */
[----:B------:R-:W1:Y:S02]  /*6550*/  @!P0 SYNCS.PHASECHK.TRANS64 P0, [R8+URZ], R5 ;  /* 0x00000005080085a7 */ /* 0x000e64000800007f */
[----:B-1----:R-:W-:Y:S05]  /*6560*/  @!P0 BRA `(.L_x_97) ;  /* 0xfffffffc00f08947 */ /* 0x002fea000383ffff */
[----:B------:R-:W-:Y:S05]  /*6570*/  BRA `(.L_x_151) ;  /* 0xffffffe800987947 */ /* 0x000fea000383ffff */
.L_x_98:
[----:B0-----:R0:W1:Y:S02]  /*6580*/  SYNCS.PHASECHK.TRANS64.TRYWAIT P0, [R9+URZ], R4 ;  /* 0x00000004090075a7 */ /* 0x001064000800017f */
[----:B-1----:R-:W-:Y:S05]  /*6590*/  @!P0 NANOSLEEP.SYNCS 0x989680 ;  /* 0x009896800000895d */ /* 0x002fea0003900000 */
[----:B------:R-:W1:Y:S02]  /*65a0*/  @!P0 SYNCS.PHASECHK.TRANS64 P0, [R9+URZ], R4 ;  /* 0x00000004090085a7 */ /* 0x000e64000800007f */
[----:B-1----:R-:W-:Y:S05]  /*65b0*/  @!P0 BRA `(.L_x_98) ;  /* 0xfffffffc00f08947 */ /* 0x002fea000383ffff */
[----:B------:R-:W-:Y:S05]  /*65c0*/  BRA `(.L_x_152) ;  /* 0xffffffe800a87947 */ /* 0x000fea000383ffff */
.L_x_99:
[----:B0-----:R0:W1:Y:S02]  /*65d0*/  SYNCS.PHASECHK.TRANS64.TRYWAIT P0, [R8+URZ], R5 ;  /* 0x00000005080075a7 */ /* 0x001064000800017f */
[----:B-1----:R-:W-:Y:S05]  /*65e0*/  @!P0 NANOSLEEP.SYNCS 0x989680 ;  /* 0x009896800000895d */ /* 0x002fea0003900000 */
[----:B------:R-:W1:Y:S02]  /*65f0*/  @!P0 SYNCS.PHASECHK.TRANS64 P0, [R8+URZ], R5 ;  /* 0x00000005080085a7 */ /* 0x000e64000800007f */
[----:B-1----:R-:W-:Y:S05]  /*6600*/  @!P0 BRA `(.L_x_99) ;  /* 0xfffffffc00f08947 */ /* 0x002fea000383ffff */
[----:B------:R-:W-:Y:S05]  /*6610*/  BRA `(.L_x_153) ;  /* 0xffffffe800b87947 */ /* 0x000fea000383ffff */
.L_x_100:
[----:B0-----:R0:W1:Y:S02]  /*6620*/  SYNCS.PHASECHK.TRANS64.TRYWAIT P0, [R9+URZ], R4 ;  /* 0x00000004090075a7 */ /* 0x001064000800017f */
[----:B-1----:R-:W-:Y:S05]  /*6630*/  @!P0 NANOSLEEP.SYNCS 0x989680 ;  /* 0x009896800000895d */ /* 0x002fea0003900000 */
[----:B------:R-:W1:Y:S02]  /*6640*/  @!P0 SYNCS.PHASECHK.TRANS64 P0, [R9+URZ], R4 ;  /* 0x00000004090085a7 */ /* 0x000e64000800007f */
[----:B-1----:R-:W-:Y:S05]  /*6650*/  @!P0 BRA `(.L_x_100) ;  /* 0xfffffffc00f08947 */ /* 0x002fea000383ffff */
[----:B------:R-:W-:Y:S05]  /*6660*/  BRA `(.L_x_154) ;  /* 0xffffffe800c87947 */ /* 0x000fea000383ffff */
.L_x_101:
[----:B0-----:R0:W1:Y:S02]  /*6670*/  SYNCS.PHASECHK.TRANS64.TRYWAIT P0, [R8+URZ], R5 ;  /* 0x00000005080075a7 */ /* 0x001064000800017f */
[----:B-1----:R-:W-:Y:S05]  /*6680*/  @!P0 NANOSLEEP.SYNCS 0x989680 ;  /* 0x009896800000895d */ /* 0x002fea0003900000 */
[----:B------:R-:W1:Y:S02]  /*6690*/  @!P0 SYNCS.PHASECHK.TRANS64 P0, [R8+URZ], R5 ;  /* 0x00000005080085a7 */ /* 0x000e64000800007f */
[----:B-1----:R-:W-:Y:S05]  /*66a0*/  @!P0 BRA `(.L_x_101) ;  /* 0xfffffffc00f08947 */ /* 0x002fea000383ffff */
[----:B------:R-:W-:Y:S05]  /*66b0*/  BRA `(.L_x_155) ;  /* 0xffffffe800d87947 */ /* 0x000fea000383ffff */
.L_x_102:
[----:B0-----:R0:W1:Y:S02]  /*66c0*/  SYNCS.PHASECHK.TRANS64.TRYWAIT P0, [R9+URZ], R4 ;  /* 0x00000004090075a7 */ /* 0x001064000800017f */
[----:B-1----:R-:W-:Y:S05]  /*66d0*/  @!P0 NANOSLEEP.SYNCS 0x989680 ;  /* 0x009896800000895d */ /* 0x002fea0003900000 */
[----:B------:R-:W1:Y:S02]  /*66e0*/  @!P0 SYNCS.PHASECHK.TRANS64 P0, [R9+URZ], R4 ;  /* 0x00000004090085a7 */ /* 0x000e64000800007f */
[----:B-1----:R-:W-:Y:S05]  /*66f0*/  @!P0 BRA `(.L_x_102) ;  /* 0xfffffffc00f08947 */ /* 0x002fea000383ffff */
[----:B------:R-:W-:Y:S05]  /*6700*/  BRA `(.L_x_156) ;  /* 0xffffffe800e87947 */ /* 0x000fea000383ffff */
.L_x_103:
[----:B0-----:R0:W1:Y:S02]  /*6710*/  SYNCS.PHASECHK.TRANS64.TRYWAIT P0, [R8+URZ], R5 ;  /* 0x00000005080075a7 */ /* 0x001064000800017f */
[----:B-1----:R-:W-:Y:S05]  /*6720*/  @!P0 NANOSLEEP.SYNCS 0x989680 ;  /* 0x009896800000895d */ /* 0x002fea0003900000 */
[----:B------:R-:W1:Y:S02]  /*6730*/  @!P0 SYNCS.PHASECHK.TRANS64 P0, [R8+URZ], R5 ;  /* 0x00000005080085a7 */ /* 0x000e64000800007f */
[----:B-1----:R-:W-:Y:S05]  /*6740*/  @!P0 BRA `(.L_x_103) ;  /* 0xfffffffc00f08947 */ /* 0x002fea000383ffff */
[----:B------:R-:W-:Y:S05]  /*6750*/  BRA `(.L_x_157) ;  /* 0xffffffe800f87947 */ /* 0x000fea000383ffff */
.L_x_104:
[----:B0-----:R0:W1:Y:S02]  /*6760*/  SYNCS.PHASECHK.TRANS64.TRYWAIT P0, [R9+URZ], R4 ;  /* 0x00000004090075a7 */ /* 0x001064000800017f */
[----:B-1----:R-:W-:Y:S05]  /*6770*/  @!P0 NANOSLEEP.SYNCS 0x989680 ;  /* 0x009896800000895d */ /* 0x002fea0003900000 */
[----:B------:R-:W1:Y:S02]  /*6780*/  @!P0 SYNCS.PHASECHK.TRANS64 P0, [R9+URZ], R4 ;  /* 0x00000004090085a7 */ /* 0x000e64000800007f */
[----:B-1----:R-:W-:Y:S05]  /*6790*/  @!P0 BRA `(.L_x_104) ;  /* 0xfffffffc00f08947 */ /* 0x002fea000383ffff */
[----:B------:R-:W-:Y:S05]  /*67a0*/  BRA `(.L_x_158) ;  /* 0xffffffec00087947 */ /* 0x000fea000383ffff */
.L_x_105:
[----:B0-----:R0:W1:Y:S02]  /*67b0*/  SYNCS.PHASECHK.TRANS64.TRYWAIT P0, [R8+URZ], R5 ;  /* 0x00000005080075a7 */ /* 0x001064000800017f */
[----:B-1----:R-:W-:Y:S05]  /*67c0*/  @!P0 NANOSLEEP.SYNCS 0x989680 ;  /* 0x009896800000895d */ /* 0x002fea0003900000 */
[----:B------:R-:W1:Y:S02]  /*67d0*/  @!P0 SYNCS.PHASECHK.TRANS64 P0, [R8+URZ], R5 ;  /* 0x00000005080085a7 */ /* 0x000e64000800007f */
[----:B-1----:R-:W-:Y:S05]  /*67e0*/  @!P0 BRA `(.L_x_105) ;  /* 0xfffffffc00f08947 */ /* 0x002fea000383ffff */
[----:B------:R-:W-:Y:S05]  /*67f0*/  BRA `(.L_x_159) ;  /* 0xffffffec00187947 */ /* 0x000fea000383ffff */
.L_x_106:
[----:B0-----:R0:W1:Y:S02]  /*6800*/  SYNCS.PHASECHK.TRANS64.TRYWAIT P0, [R9+URZ], R4 ;  /* 0x00000004090075a7 */ /* 0x001064000800017f */
[----:B-1----:R-:W-:Y:S05]  /*6810*/  @!P0 NANOSLEEP.SYNCS 0x989680 ;  /* 0x009896800000895d */ /* 0x002fea0003900000 */
[----:B------:R-:W1:Y:S02]  /*6820*/  @!P0 SYNCS.PHASECHK.TRANS64 P0, [R9+URZ], R4 ;  /* 0x00000004090085a7 */ /* 0x000e64000800007f */
[----:B-1----:R-:W-:Y:S05]  /*6830*/  @!P0 BRA `(.L_x_106) ;  /* 0xfffffffc00f08947 */ /* 0x002fea000383ffff */
[----:B------:R-:W-:Y:S05]  /*6840*/  BRA `(.L_x_160) ;  /* 0xffffffec00287947 */ /* 0x000fea000383ffff */
.L_x_107:
[----:B0-----:R0:W1:Y:S02]  /*6850*/  SYNCS.PHASECHK.TRANS64.TRYWAIT P0, [R8+URZ], R5 ;  /* 0x00000005080075a7 */ /* 0x001064000800017f */
[----:B-1----:R-:W-:Y:S05]  /*6860*/  @!P0 NANOSLEEP.SYNCS 0x989680 ;  /* 0x009896800000895d */ /* 0x002fea0003900000 */
[----:B------:R-:W1:Y:S02]  /*6870*/  @!P0 SYNCS.PHASECHK.TRANS64 P0, [R8+URZ], R5 ;  /* 0x00000005080085a7 */ /* 0x000e64000800007f */
[----:B-1----:R-:W-:Y:S05]  /*6880*/  @!P0 BRA `(.L_x_107) ;  /* 0xfffffffc00f08947 */ /* 0x002fea000383ffff */
[----:B------:R-:W-:Y:S05]  /*6890*/  BRA `(.L_x_161) ;  /* 0xffffffec00387947 */ /* 0x000fea000383ffff */
.L_x_108:
[----:B0-----:R0:W1:Y:S02]  /*68a0*/  SYNCS.PHASECHK.TRANS64.TRYWAIT P0, [R9+URZ], R4 ;  /* 0x00000004090075a7 */ /* 0x001064000800017f */
[----:B-1----:R-:W-:Y:S05]  /*68b0*/  @!P0 NANOSLEEP.SYNCS 0x989680 ;  /* 0x009896800000895d */ /* 0x002fea0003900000 */
[----:B------:R-:W1:Y:S02]  /*68c0*/  @!P0 SYNCS.PHASECHK.TRANS64 P0, [R9+URZ], R4 ;  /* 0x00000004090085a7 */ /* 0x000e64000800007f */
[----:B-1----:R-:W-:Y:S05]  /*68d0*/  @!P0 BRA `(.L_x_108) ;  /* 0xfffffffc00f08947 */ /* 0x002fea000383ffff */
[----:B------:R-:W-:Y:S05]  /*68e0*/  BRA `(.L_x_162) ;  /* 0xffffffec00487947 */ /* 0x000fea000383ffff */
.L_x_109:
[----:B0-----:R0:W1:Y:S02]  /*68f0*/  SYNCS.PHASECHK.TRANS64.TRYWAIT P0, [R8+URZ], R5 ;  /* 0x00000005080075a7 */ /* 0x001064000800017f */
[----:B-1----:R-:W-:Y:S05]  /*6900*/  @!P0 NANOSLEEP.SYNCS 0x989680 ;  /* 0x009896800000895d */ /* 0x002fea0003900000 */
[----:B------:R-:W1:Y:S02]  /*6910*/  @!P0 SYNCS.PHASECHK.TRANS64 P0, [R8+URZ], R5 ;  /* 0x00000005080085a7 */ /* 0x000e64000800007f */
[----:B-1----:R-:W-:Y:S05]  /*6920*/  @!P0 BRA `(.L_x_109) ;  /* 0xfffffffc00f08947 */ /* 0x002fea000383ffff */
[----:B------:R-:W-:Y:S05]  /*6930*/  BRA `(.L_x_163) ;  /* 0xffffffec00587947 */ /* 0x000fea000383ffff */
.L_x_110:
[----:B0-----:R0:W1:Y:S02]  /*6940*/  SYNCS.PHASECHK.TRANS64.TRYWAIT P0, [R9+URZ], R4 ;  /* 0x00000004090075a7 */ /* 0x001064000800017f */
[----:B-1----:R-:W-:Y:S05]  /*6950*/  @!P0 NANOSLEEP.SYNCS 0x989680 ;  /* 0x009896800000895d */ /* 0x002fea0003900000 */
[----:B------:R-:W1:Y:S02]  /*6960*/  @!P0 SYNCS.PHASECHK.TRANS64 P0, [R9+URZ], R4 ;  /* 0x00000004090085a7 */ /* 0x000e64000800007f */
[----:B-1----:R-:W-:Y:S05]  /*6970*/  @!P0 BRA `(.L_x_110) ;  /* 0xfffffffc00f08947 */ /* 0x002fea000383ffff */
[----:B------:R-:W-:Y:S05]  /*6980*/  BRA `(.L_x_164) ;  /* 0xffffffec00687947 */ /* 0x000fea000383ffff */
.L_x_111:
[----:B0-----:R0:W1:Y:S02]  /*6990*/  SYNCS.PHASECHK.TRANS64.TRYWAIT P0, [R8+URZ], R5 ;  /* 0x00000005080075a7 */ /* 0x001064000800017f */
[----:B-1----:R-:W-:Y:S05]  /*69a0*/  @!P0 NANOSLEEP.SYNCS 0x989680 ;  /* 0x009896800000895d */ /* 0x002fea0003900000 */
[----:B------:R-:W1:Y:S02]  /*69b0*/  @!P0 SYNCS.PHASECHK.TRANS64 P0, [R8+URZ], R5 ;  /* 0x00000005080085a7 */ /* 0x000e64000800007f */
[----:B-1----:R-:W-:Y:S05]  /*69c0*/  @!P0 BRA `(.L_x_111) ;  /* 0xfffffffc00f08947 */ /* 0x002fea000383ffff */
[----:B------:R-:W-:Y:S05]  /*69d0*/  BRA `(.L_x_165) ;  /* 0xffffffec00787947 */ /* 0x000fea000383ffff */
.L_x_112:
[----:B0-----:R0:W1:Y:S02]  /*69e0*/  SYNCS.PHASECHK.TRANS64.TRYWAIT P0, [R9+URZ], R4 ;  /* 0x00000004090075a7 */ /* 0x001064000800017f */
[----:B-1----:R-:W-:Y:S05]  /*69f0*/  @!P0 NANOSLEEP.SYNCS 0x989680 ;  /* 0x009896800000895d */ /* 0x002fea0003900000 */
[----:B------:R-:W1:Y:S02]  /*6a00*/  @!P0 SYNCS.PHASECHK.TRANS64 P0, [R9+URZ], R4 ;  /* 0x00000004090085a7 */ /* 0x000e64000800007f */
[----:B-1----:R-:W-:Y:S05]  /*6a10*/  @!P0 BRA `(.L_x_112) ;  /* 0xfffffffc00f08947 */ /* 0x002fea000383ffff */
[----:B------:R-:W-:Y:S05]  /*6a20*/  BRA `(.L_x_166) ;  /* 0xffffffec00887947 */ /* 0x000fea000383ffff */
.L_x_113:
[----:B0-----:R0:W1:Y:S02]  /*6a30*/  SYNCS.PHASECHK.TRANS64.TRYWAIT P0, [R8+URZ], R5 ;  /* 0x00000005080075a7 */ /* 0x001064000800017f */
[----:B-1----:R-:W-:Y:S05]  /*6a40*/  @!P0 NANOSLEEP.SYNCS 0x989680 ;  /* 0x009896800000895d */ /* 0x002fea0003900000 */
[----:B------:R-:W1:Y:S02]  /*6a50*/  @!P0 SYNCS.PHASECHK.TRANS64 P0, [R8+URZ], R5 ;  /* 0x00000005080085a7 */ /* 0x000e64000800007f */
[----:B-1----:R-:W-:Y:S05]  /*6a60*/  @!P0 BRA `(.L_x_113) ;  /* 0xfffffffc00f08947 */ /* 0x002fea000383ffff */
[----:B------:R-:W-:Y:S05]  /*6a70*/  BRA `(.L_x_167) ;  /* 0xffffffec00987947 */ /* 0x000fea000383ffff */
.L_x_114:
[----:B0-----:R0:W1:Y:S02]  /*6a80*/  SYNCS.PHASECHK.TRANS64.TRYWAIT P0, [R9+URZ], R4 ;  /* 0x00000004090075a7 */ /* 0x001064000800017f */
[----:B-1----:R-:W-:Y:S05]  /*6a90*/  @!P0 NANOSLEEP.SYNCS 0x989680 ;  /* 0x009896800000895d */ /* 0x002fea0003900000 */
[----:B------:R-:W1:Y:S02]  /*6aa0*/  @!P0 SYNCS.PHASECHK.TRANS64 P0, [R9+URZ], R4 ;  /* 0x00000004090085a7 */ /* 0x000e64000800007f */
[----:B-1----:R-:W-:Y:S05]  /*6ab0*/  @!P0 BRA `(.L_x_114) ;  /* 0xfffffffc00f08947 */ /* 0x002fea000383ffff */
[----:B------:R-:W-:Y:S05]  /*6ac0*/  BRA `(.L_x_168) ;  /* 0xffffffec00a87947 */ /* 0x000fea000383ffff */
.L_x_115:
[----:B0-----:R0:W1:Y:S02]  /*6ad0*/  SYNCS.PHASECHK.TRANS64.TRYWAIT P0, [R8+URZ], R5 ;  /* 0x00000005080075a7 */ /* 0x001064000800017f */
[----:B-1----:R-:W-:Y:S05]  /*6ae0*/  @!P0 NANOSLEEP.SYNCS 0x989680 ;  /* 0x009896800000895d */ /* 0x002fea0003900000 */
[----:B------:R-:W1:Y:S02]  /*6af0*/  @!P0 SYNCS.PHASECHK.TRANS64 P0, [R8+URZ], R5 ;  /* 0x00000005080085a7 */ /* 0x000e64000800007f */
[----:B-1----:R-:W-:Y:S05]  /*6b00*/  @!P0 BRA `(.L_x_115) ;  /* 0xfffffffc00f08947 */ /* 0x002fea000383ffff */
[----:B------:R-:W-:Y:S05]  /*6b10*/  BRA `(.L_x_169) ;  /* 0xffffffec00b87947 */ /* 0x000fea000383ffff */
.L_x_116:
[----:B-1----:R1:W2:Y:S02]  /*6b20*/  SYNCS.PHASECHK.TRANS64.TRYWAIT P0, [R11+URZ], R6 ;  /* 0x000000060b0075a7 */ /* 0x0022a4000800017f */
[----:B--2---:R-:W-:Y:S05]  /*6b30*/  @!P0 NANOSLEEP.SYNCS 0x989680 ;  /* 0x009896800000895d */ /* 0x004fea0003900000 */
[----:B------:R-:W2:Y:S02]  /*6b40*/  @!P0 SYNCS.PHASECHK.TRANS64 P0, [R11+URZ], R6 ;  /* 0x000000060b0085a7 */ /* 0x000ea4000800007f */
[----:B--2---:R-:W-:Y:S05]  /*6b50*/  @!P0 BRA `(.L_x_116) ;  /* 0xfffffffc00f08947 */ /* 0x004fea000383ffff */
[----:B------:R-:W-:Y:S05]  /*6b60*/  BRA `(.L_x_170) ;  /* 0xffffffec00c07947 */ /* 0x000fea000383ffff */
.L_x_171:
[----:B------:R-:W-:-:S00]  /*6b70*/  BRA `(.L_x_171) ;  /* 0xfffffffc00fc7947 */ /* 0x000fc0000383ffff */
[----:B------:R-:W-:-:S00]  /*6b80*/  NOP ;  /* 0x0000000000007918 */ /* 0x000fc00000000000 */
[----:B------:R-:W-:-:S00]  /*6b90*/  NOP ;  /* 0x0000000000007918 */ /* 0x000fc00000000000 */
[----:B------:R-:W-:-:S00]  /*6ba0*/  NOP ;  /* 0x0000000000007918 */ /* 0x000fc00000000000 */
[----:B------:R-:W-:-:S00]  /*6bb0*/  NOP ;  /* 0x0000000000007918 */ /* 0x000fc00000000000 */
[----:B------:R-:W-:-:S00]  /*6bc0*/  NOP ;  /* 0x0000000000007918 */ /* 0x000fc00000000000 */
[----:B------:R-:W-:-:S00]  /*6bd0*/  NOP ;  /* 0x0000000000007918 */ /* 0x000fc00000000000 */
[----:B------:R-:W-:-:S00]  /*6be0*/  NOP ;  /* 0x0000000000007918 */ /* 0x000fc00000000000 */
[----:B------:R-:W-:-:S00]  /*6bf0*/  NOP ;  /* 0x0000000000007918 */ /* 0x000fc00000000000 */
.L_x_172:


//--------------------- .nv.global.init           --------------------------
	.section	.nv.global.init,"aw",@progbits
.nv.global.init:
	.type		$str$22,@object
	.size		$str$22,($str$23 - $str$22)
$str$22:
        /*0000*/ 	.byte	0x6b, 0x5f, 0x74, 0x69, 0x6c, 0x65, 0x5f, 0x63, 0x6f, 0x75, 0x6e, 0x74, 0x20, 0x3e, 0x3d, 0x20
        /*0010*/ 	.byte	0x31, 0x00
	.type		$str$23,@object
	.size		$str$23,(__unnamed_1 - $str$23)
$str$23:
        /*0012*/ 	.byte	0x2f, 0x74, 0x6d, 0x70, 0x2f, 0x63, 0x75, 0x74, 0x6c, 0x61, 0x73, 0x73, 0x5f, 0x73, 0x77, 0x65
        /*0022*/ 	.byte	0x65, 0x70, 0x5f, 0x73, 0x72, 0x63, 0x2f, 0x69, 0x6e, 0x63, 0x6c, 0x75, 0x64, 0x65, 0x2f, 0x63
        /*0032*/ 	.byte	0x75, 0x74, 0x6c, 0x61, 0x73, 0x73, 0x2f, 0x67, 0x65, 0x6d, 0x6d, 0x2f, 0x63, 0x6f, 0x6c, 0x6c
        /*0042*/ 	.byte	0x65, 0x63, 0x74, 0x69, 0x76, 0x65, 0x2f, 0x73, 0x6d, 0x39, 0x30, 0x5f, 0x6d, 0x6d, 0x61, 0x5f
        /*0052*/ 	.byte	0x74, 0x6d, 0x61, 0x5f, 0x67, 0x6d, 0x6d, 0x61, 0x5f, 0x73, 0x73, 0x5f, 0x77, 0x61, 0x72, 0x70
        /*0062*/ 	.byte	0x73, 0x70, 0x65, 0x63, 0x69, 0x61, 0x6c, 0x69, 0x7a, 0x65, 0x64, 0x2e, 0x68, 0x70, 0x70, 0x00
	.type		__unnamed_1,@object
	.size		__unnamed_1,(.L_0 - __unnamed_1)
__unnamed_1:
        /*0072*/ 	.byte	0x76, 0x6f, 0x69, 0x64, 0x20, 0x63, 0x75, 0x74, 0x6c, 0x61, 0x73, 0x73, 0x3a, 0x3a, 0x67, 0x65
        /* <DEDUP_REMOVED lines=171> */
        /*0b32*/ 	.byte	0x65, 0x6e, 0x74, 0x69, 0x74, 0x79, 0x5d, 0x00
.L_0:


//--------------------- .nv.shared._ZN7cutlass13device_kernelINS_4gemm6kernel13GemmUniversalIN4cute5tupleIJiiiiEEENS1_10collective13CollectiveMmaINS1_34MainloopSm90TmaGmmaWarpSpecializedILi45ENS5_IJNS4_1CILi1EEESB_SB_EEENS1_32KernelTmaWarpSpecializedPingpongEEENS5_IJNSA_ILi64EEENSA_ILi16EEESF_EEEaNS5_IJlSB_lEEEaSI_NS4_8TiledMMAINS4_8MMA_AtomIJNS4_4SM904GMMA26MMA_64x16x32_S32S8S8_SS_TNEEEENS4_6LayoutISC_NS5_IJNSA_ILi0EEESQ_SQ_EEEEENS5_IJNS4_10UnderscoreEST_ST_EEEEENS4_13SM90_TMA_LOADENS4_14ComposedLayoutINS4_7SwizzleILi2ELi4ELi3EEENS4_18smem_ptr_flag_bitsILi8EEENSP_INS5_IJNSA_ILi8EEESF_EEENS5_IJSF_SB_EEEEEEEvNS4_8identityESW_S16_vS17_EENS_8epilogue10collective6detail29Sm90TmaWarpSpecializedAdapterINS1A_15DefaultEpilogueIaSI_SI_NS19_6thread17LinearCombinationIaLi1EiiLNS1E_9ScaleType4KindE0ELNS_15FloatRoundStyleE2EaEENS1_15EpilogueDefaultEEEEEvvEEEEvNT_6ParamsE --------------------------
	.section	.nv.shared._ZN7cutlass13device_kernelINS_4gemm6kernel13GemmUniversalIN4cute5tupleIJiiiiEEENS1_10collective13CollectiveMmaINS1_34MainloopSm90TmaGmmaWarpSpecializedILi45ENS5_IJNS4_1CILi1EEESB_SB_EEENS1_32KernelTmaWarpSpecializedPingpongEEENS5_IJNSA_ILi64EEENSA_ILi16EEESF_EEEaNS5_IJlSB_lEEEaSI_NS4_8TiledMMAINS4_8MMA_AtomIJNS4_4SM904GMMA26MMA_64x16x32_S32S8S8_SS_TNEEEENS4_6LayoutISC_NS5_IJNSA_ILi0EEESQ_SQ_EEEEENS5_IJNS4_10UnderscoreEST_ST_EEEEENS4_13SM90_TMA_LOADENS4_14ComposedLayoutINS4_7SwizzleILi2ELi4ELi3EEENS4_18smem_ptr_flag_bitsILi8EEENSP_INS5_IJNSA_ILi8EEESF_EEENS5_IJSF_SB_EEEEEEEvNS4_8identityESW_S16_vS17_EENS_8epilogue10collective6detail29Sm90TmaWarpSpecializedAdapterINS1A_15DefaultEpilogueIaSI_SI_NS19_6thread17LinearCombinationIaLi1EiiLNS1E_9ScaleType4KindE0ELNS_15FloatRoundStyleE2EaEENS1_15EpilogueDefaultEEEEEvvEEEEvNT_6ParamsE,"aw",@nobits
	.sectionflags	@""
	.align	16
	.zero		1024


//--------------------- .nv.shared.reserved.0     --------------------------
	.section	.nv.shared.reserved.0,"aw",@nobits
	.weak		__nv_reservedSMEM_offset_0_alias
	.size		__nv_reservedSMEM_offset_0_alias, 0, 0
	.other		__nv_reservedSMEM_offset_0_alias,@"STO_CUDA_RESERVED_SHARED STV_DEFAULT"
__nv_reservedSMEM_offset_0_alias:
	.zero		0


//--------------------- .nv.global                --------------------------
	.section	.nv.global,"aw",@nobits
.nv.global:
	.type		_ZN40_INTERNAL_f8d60445_4_k_cu_0bd116ad_103184cute1_E,@object
	.size		_ZN40_INTERNAL_f8d60445_4_k_cu_0bd116ad_103184cute1_E,(_ZN40_INTERNAL_f8d60445_4_k_cu_0bd116ad_103184cuda3std3__45__cpo6cbeginE - _ZN40_INTERNAL_f8d60445_4_k_cu_0bd116ad_103184cute1_E)
_ZN40_INTERNAL_f8d60445_4_k_cu_0bd116ad_103184cute1_E:
	.zero		1
	.type		_ZN40_INTERNAL_f8d60445_4_k_cu_0bd116ad_103184cuda3std3__45__cpo6cbeginE,@object
	.size		_ZN40_INTERNAL_f8d60445_4_k_cu_0bd116ad_103184cuda3std3__45__cpo6cbeginE,(_ZN40_INTERNAL_f8d60445_4_k_cu_0bd116ad_103184cuda3std3__48in_placeE - _ZN40_INTERNAL_f8d60445_4_k_cu_0bd116ad_103184cuda3std3__45__cpo6cbeginE)
_ZN40_INTERNAL_f8d60445_4_k_cu_0bd116ad_103184cuda3std3__45__cpo6cbeginE:
	.zero		1
	.type		_ZN40_INTERNAL_f8d60445_4_k_cu_0bd116ad_103184cuda3std3__48in_placeE,@object
	.size		_ZN40_INTERNAL_f8d60445_4_k_cu_0bd116ad_103184cuda3std3__48in_placeE,(_ZN40_INTERNAL_f8d60445_4_k_cu_0bd116ad_103184cuda3std6ranges3__45__cpo9iter_moveE - _ZN40_INTERNAL_f8d60445_4_k_cu_0bd116ad_103184cuda3std3__48in_placeE)
_ZN40_INTERNAL_f8d60445_4_k_cu_0bd116ad_103184cuda3std3__48in_placeE:
	.zero		1
	.type		_ZN40_INTERNAL_f8d60445_4_k_cu_0bd116ad_103184cuda3std6ranges3__45__cpo9iter_moveE,@object
	.size		_ZN40_INTERNAL_f8d60445_4_k_cu_0bd116ad_103184cuda3std6ranges3__45__cpo9iter_moveE,(_ZN40_INTERNAL_f8d60445_4_k_cu_0bd116ad_103184cuda3std3__45__cpo5beginE - _ZN40_INTERNAL_f8d60445_4_k_cu_0bd116ad_103184cuda3std6ranges3__45__cpo9iter_moveE)
_ZN40_INTERNAL_f8d60445_4_k_cu_0bd116ad_103184cuda3std6ranges3__45__cpo9iter_moveE:
	.zero		1
	.type		_ZN40_INTERNAL_f8d60445_4_k_cu_0bd116ad_103184cuda3std3__45__cpo5beginE,@object
	.size		_ZN40_INTERNAL_f8d60445_4_k_cu_0bd116ad_103184cuda3std3__45__cpo5beginE,(_ZN40_INTERNAL_f8d60445_4_k_cu_0bd116ad_103184cuda3std3__442_GLOBAL__N__f8d60445_4_k_cu_0bd116ad_103186ignoreE - _ZN40_INTERNAL_f8d60445_4_k_cu_0bd116ad_103184cuda3std3__45__cpo5beginE)
_ZN40_INTERNAL_f8d60445_4_k_cu_0bd116ad_103184cuda3std3__45__cpo5beginE:
	.zero		1
	.type		_ZN40_INTERNAL_f8d60445_4_k_cu_0bd116ad_103184cuda3std3__442_GLOBAL__N__f8d60445_4_k_cu_0bd116ad_103186ignoreE,@object
	.size		_ZN40_INTERNAL_f8d60445_4_k_cu_0bd116ad_103184cuda3std3__442_GLOBAL__N__f8d60445_4_k_cu_0bd116ad_103186ignoreE,(_ZN40_INTERNAL_f8d60445_4_k_cu_0bd116ad_103184cute7productE - _ZN40_INTERNAL_f8d60445_4_k_cu_0bd116ad_103184cuda3std3__442_GLOBAL__N__f8d60445_4_k_cu_0bd116ad_103186ignoreE)
_ZN40_INTERNAL_f8d60445_4_k_cu_0bd116ad_103184cuda3std3__442_GLOBAL__N__f8d60445_4_k_cu_0bd116ad_103186ignoreE:
	.zero		1
	.type		_ZN40_INTERNAL_f8d60445_4_k_cu_0bd116ad_103184cute7productE,@object
	.size		_ZN40_INTERNAL_f8d60445_4_k_cu_0bd116ad_103184cute7productE,(_ZN40_INTERNAL_f8d60445_4_k_cu_0bd116ad_103184cuda3std3__45__cpo3endE - _ZN40_INTERNAL_f8d60445_4_k_cu_0bd116ad_103184cute7productE)
_ZN40_INTERNAL_f8d60445_4_k_cu_0bd116ad_103184cute7productE:
	.zero		1
	.type		_ZN40_INTERNAL_f8d60445_4_k_cu_0bd116ad_103184cuda3std3__45__cpo3endE,@object
	.size		_ZN40_INTERNAL_f8d60445_4_k_cu_0bd116ad_103184cuda3std3__45__cpo3endE,(_ZN40_INTERNAL_f8d60445_4_k_cu_0bd116ad_103184cuda3std3__419piecewise_constructE - _ZN40_INTERNAL_f8d60445_4_k_cu_0bd116ad_103184cuda3std3__45__cpo3endE)
_ZN40_INTERNAL_f8d60445_4_k_cu_0bd116ad_103184cuda3std3__45__cpo3endE:
	.zero		1
	.type		_ZN40_INTERNAL_f8d60445_4_k_cu_0bd116ad_103184cuda3std3__419piecewise_constructE,@object
	.size		_ZN40_INTERNAL_f8d60445_4_k_cu_0bd116ad_103184cuda3std3__419piecewise_constructE,(_ZN40_INTERNAL_f8d60445_4_k_cu_0bd116ad_103184cuda3std3__45__cpo4cendE - _ZN40_INTERNAL_f8d60445_4_k_cu_0bd116ad_103184cuda3std3__419piecewise_constructE)
_ZN40_INTERNAL_f8d60445_4_k_cu_0bd116ad_103184cuda3std3__419piecewise_constructE:
	.zero		1
	.type		_ZN40_INTERNAL_f8d60445_4_k_cu_0bd116ad_103184cuda3std3__45__cpo4cendE,@object
	.size		_ZN40_INTERNAL_f8d60445_4_k_cu_0bd116ad_103184cuda3std3__45__cpo4cendE,(_ZN40_INTERNAL_f8d60445_4_k_cu_0bd116ad_103184cuda3std6ranges3__45__cpo4swapE - _ZN40_INTERNAL_f8d60445_4_k_cu_0bd116ad_103184cuda3std3__45__cpo4cendE)
_ZN40_INTERNAL_f8d60445_4_k_cu_0bd116ad_103184cuda3std3__45__cpo4cendE:
	.zero		1
	.type		_ZN40_INTERNAL_f8d60445_4_k_cu_0bd116ad_103184cuda3std6ranges3__45__cpo4swapE,@object
	.size		_ZN40_INTERNAL_f8d60445_4_k_cu_0bd116ad_103184cuda3std6ranges3__45__cpo4swapE,(.L_8 - _ZN40_INTERNAL_f8d60445_4_k_cu_0bd116ad_103184cuda3std6ranges3__45__cpo4swapE)
_ZN40_INTERNAL_f8d60445_4_k_cu_0bd116ad_103184cuda3std6ranges3__45__cpo4swapE:
	.zero		1
.L_8:


//--------------------- .nv.constant0._ZN7cutlass13device_kernelINS_4gemm6kernel13GemmUniversalIN4cute5tupleIJiiiiEEENS1_10collective13CollectiveMmaINS1_34MainloopSm90TmaGmmaWarpSpecializedILi45ENS5_IJNS4_1CILi1EEESB_SB_EEENS1_32KernelTmaWarpSpecializedPingpongEEENS5_IJNSA_ILi64EEENSA_ILi16EEESF_EEEaNS5_IJlSB_lEEEaSI_NS4_8TiledMMAINS4_8MMA_AtomIJNS4_4SM904GMMA26MMA_64x16x32_S32S8S8_SS_TNEEEENS4_6LayoutISC_NS5_IJNSA_ILi0EEESQ_SQ_EEEEENS5_IJNS4_10UnderscoreEST_ST_EEEEENS4_13SM90_TMA_LOADENS4_14ComposedLayoutINS4_7SwizzleILi2ELi4ELi3EEENS4_18smem_ptr_flag_bitsILi8EEENSP_INS5_IJNSA_ILi8EEESF_EEENS5_IJSF_SB_EEEEEEEvNS4_8identityESW_S16_vS17_EENS_8epilogue10collective6detail29Sm90TmaWarpSpecializedAdapterINS1A_15DefaultEpilogueIaSI_SI_NS19_6thread17LinearCombinationIaLi1EiiLNS1E_9ScaleType4KindE0ELNS_15FloatRoundStyleE2EaEENS1_15EpilogueDefaultEEEEEvvEEEEvNT_6ParamsE --------------------------
	.section	.nv.constant0._ZN7cutlass13device_kernelINS_4gemm6kernel13GemmUniversalIN4cute5tupleIJiiiiEEENS1_10collective13CollectiveMmaINS1_34MainloopSm90TmaGmmaWarpSpecializedILi45ENS5_IJNS4_1CILi1EEESB_SB_EEENS1_32KernelTmaWarpSpecializedPingpongEEENS5_IJNSA_ILi64EEENSA_ILi16EEESF_EEEaNS5_IJlSB_lEEEaSI_NS4_8TiledMMAINS4_8MMA_AtomIJNS4_4SM904GMMA26MMA_64x16x32_S32S8S8_SS_TNEEEENS4_6LayoutISC_NS5_IJNSA_ILi0EEESQ_SQ_EEEEENS5_IJNS4_10UnderscoreEST_ST_EEEEENS4_13SM90_TMA_LOADENS4_14ComposedLayoutINS4_7SwizzleILi2ELi4ELi3EEENS4_18smem_ptr_flag_bitsILi8EEENSP_INS5_IJNSA_ILi8EEESF_EEENS5_IJSF_SB_EEEEEEEvNS4_8identityESW_S16_vS17_EENS_8epilogue10collective6detail29Sm90TmaWarpSpecializedAdapterINS1A_15DefaultEpilogueIaSI_SI_NS19_6thread17LinearCombinationIaLi1EiiLNS1E_9ScaleType4KindE0ELNS_15FloatRoundStyleE2EaEENS1_15EpilogueDefaultEEEEEvvEEEEvNT_6ParamsE,"a",@progbits
	.sectionflags	@""
	.align	4
.nv.constant0._ZN7cutlass13device_kernelINS_4gemm6kernel13GemmUniversalIN4cute5tupleIJiiiiEEENS1_10collective13CollectiveMmaINS1_34MainloopSm90TmaGmmaWarpSpecializedILi45ENS5_IJNS4_1CILi1EEESB_SB_EEENS1_32KernelTmaWarpSpecializedPingpongEEENS5_IJNSA_ILi64EEENSA_ILi16EEESF_EEEaNS5_IJlSB_lEEEaSI_NS4_8TiledMMAINS4_8MMA_AtomIJNS4_4SM904GMMA26MMA_64x16x32_S32S8S8_SS_TNEEEENS4_6LayoutISC_NS5_IJNSA_ILi0EEESQ_SQ_EEEEENS5_IJNS4_10UnderscoreEST_ST_EEEEENS4_13SM90_TMA_LOADENS4_14ComposedLayoutINS4_7SwizzleILi2ELi4ELi3EEENS4_18smem_ptr_flag_bitsILi8EEENSP_INS5_IJNSA_ILi8EEESF_EEENS5_IJSF_SB_EEEEEEEvNS4_8identityESW_S16_vS17_EENS_8epilogue10collective6detail29Sm90TmaWarpSpecializedAdapterINS1A_15DefaultEpilogueIaSI_SI_NS19_6thread17LinearCombinationIaLi1EiiLNS1E_9ScaleType4KindE0ELNS_15FloatRoundStyleE2EaEENS1_15EpilogueDefaultEEEEEvvEEEEvNT_6ParamsE:
	.zero		1664


//--------------------- SYMBOLS --------------------------

	.type		.nv.reservedSmem.offset0,@object
	.size		.nv.reservedSmem.offset0,0x4
	.type		__assertfail,@function
